	.target	sm_90a

	.elftype	@"ET_EXEC"


//--------------------- .note.nv.tkinfo           --------------------------
	.section	.note.nv.tkinfo,"",@"SHT_NOTE"
	.sectionflags	@"SHF_NOTE_NV_TKINFO"
	.tkinfo
        /*0018*/ 	.word	0x00000002
        /*0030*/ 	.string	""
        /*0030*/ 	.string	"ptxas"
        /*0030*/ 	.string	"Cuda compilation tools, release 13.0, V13.0.88"
        /*0030*/ 	.string	"Build cuda_13.0.r13.0/compiler.36424714_0"
        /*0030*/ 	.string	"-arch sm_90a -m 64 "



//--------------------- .note.nv.cuinfo           --------------------------
	.section	.note.nv.cuinfo,"",@"SHT_NOTE"
	.sectionflags	@"SHF_NOTE_NV_CUINFO"
        /*0018*/ 	.short	0x0002
        /*001a*/ 	.short	0x005a
        /*001c*/ 	.short	0x0082
	.zero		2


//--------------------- .nv.info                  --------------------------
	.section	.nv.info,"",@"SHT_CUDA_INFO"
	.align	4


	//----- nvinfo : EIATTR_REGCOUNT
	.align		4
        /*0000*/ 	.byte	0x04, 0x2f
        /*0002*/ 	.short	(.L_15 - .L_14)
	.align		4
.L_14:
        /*0004*/ 	.word	index@(_ZN7cutlass13device_kernelINS_4gemm6kernel13GemmUniversalIN4cute5tupleIJiiiiEEENS1_10collective13CollectiveMmaINS1_34MainloopSm90TmaGmmaWarpSpecializedILi9ENS5_IJNS4_1CILi1EEESB_SB_EEENS1_35KernelTmaWarpSpecializedCooperativeEEENS5_IJNSA_ILi128EEENSA_ILi64EEESG_EEENS_6half_tENS5_IJlSB_lEEESI_SJ_NS4_8TiledMMAINS4_8MMA_AtomIJNS4_4SM904GMMA25MMA_64x64x16_F32F16F16_SSILNSN_5MajorE0ELSP_0ELNSN_7ScaleInE1ELSQ_1EEEEEENS4_6LayoutINS5_IJNSA_ILi2EEESB_SB_EEENS5_IJSB_NSA_ILi0EEESW_EEEEENS5_IJNS4_10UnderscoreESZ_SZ_EEEEENS4_13SM90_TMA_LOADENS4_14ComposedLayoutINS4_7SwizzleILi3ELi4ELi3EEENS4_18smem_ptr_flag_bitsILi16EEENST_INS5_IJNSA_ILi8EEESG_EEENS5_IJSG_SB_EEEEEEEvNS4_8identityES12_S1C_vS1D_EENS_8epilogue10collective6detail29Sm90TmaWarpSpecializedAdapterINS1G_15DefaultEpilogueISI_SJ_SJ_NS1F_6thread17LinearCombinationISI_Li1EffLNS1K_9ScaleType4KindE0ELNS_15FloatRoundStyleE2ESI_EENS1_15EpilogueDefaultEEEEEvvEEEEvNT_6ParamsE)
        /*0008*/ 	.word	0x000000a8


	//----- nvinfo : EIATTR_FRAME_SIZE
	.align		4
.L_15:
        /*000c*/ 	.byte	0x04, 0x11
        /*000e*/ 	.short	(.L_17 - .L_16)
	.align		4
.L_16:
        /*0010*/ 	.word	index@(_ZN7cutlass13device_kernelINS_4gemm6kernel13GemmUniversalIN4cute5tupleIJiiiiEEENS1_10collective13CollectiveMmaINS1_34MainloopSm90TmaGmmaWarpSpecializedILi9ENS5_IJNS4_1CILi1EEESB_SB_EEENS1_35KernelTmaWarpSpecializedCooperativeEEENS5_IJNSA_ILi128EEENSA_ILi64EEESG_EEENS_6half_tENS5_IJlSB_lEEESI_SJ_NS4_8TiledMMAINS4_8MMA_AtomIJNS4_4SM904GMMA25MMA_64x64x16_F32F16F16_SSILNSN_5MajorE0ELSP_0ELNSN_7ScaleInE1ELSQ_1EEEEEENS4_6LayoutINS5_IJNSA_ILi2EEESB_SB_EEENS5_IJSB_NSA_ILi0EEESW_EEEEENS5_IJNS4_10UnderscoreESZ_SZ_EEEEENS4_13SM90_TMA_LOADENS4_14ComposedLayoutINS4_7SwizzleILi3ELi4ELi3EEENS4_18smem_ptr_flag_bitsILi16EEENST_INS5_IJNSA_ILi8EEESG_EEENS5_IJSG_SB_EEEEEEEvNS4_8identityES12_S1C_vS1D_EENS_8epilogue10collective6detail29Sm90TmaWarpSpecializedAdapterINS1G_15DefaultEpilogueISI_SJ_SJ_NS1F_6thread17LinearCombinationISI_Li1EffLNS1K_9ScaleType4KindE0ELNS_15FloatRoundStyleE2ESI_EENS1_15EpilogueDefaultEEEEEvvEEEEvNT_6ParamsE)
        /*0014*/ 	.word	0x00000000


	//----- nvinfo : EIATTR_MIN_STACK_SIZE
	.align		4
.L_17:
        /*0018*/ 	.byte	0x04, 0x12
        /*001a*/ 	.short	(.L_19 - .L_18)
	.align		4
.L_18:
        /*001c*/ 	.word	index@(_ZN7cutlass13device_kernelINS_4gemm6kernel13GemmUniversalIN4cute5tupleIJiiiiEEENS1_10collective13CollectiveMmaINS1_34MainloopSm90TmaGmmaWarpSpecializedILi9ENS5_IJNS4_1CILi1EEESB_SB_EEENS1_35KernelTmaWarpSpecializedCooperativeEEENS5_IJNSA_ILi128EEENSA_ILi64EEESG_EEENS_6half_tENS5_IJlSB_lEEESI_SJ_NS4_8TiledMMAINS4_8MMA_AtomIJNS4_4SM904GMMA25MMA_64x64x16_F32F16F16_SSILNSN_5MajorE0ELSP_0ELNSN_7ScaleInE1ELSQ_1EEEEEENS4_6LayoutINS5_IJNSA_ILi2EEESB_SB_EEENS5_IJSB_NSA_ILi0EEESW_EEEEENS5_IJNS4_10UnderscoreESZ_SZ_EEEEENS4_13SM90_TMA_LOADENS4_14ComposedLayoutINS4_7SwizzleILi3ELi4ELi3EEENS4_18smem_ptr_flag_bitsILi16EEENST_INS5_IJNSA_ILi8EEESG_EEENS5_IJSG_SB_EEEEEEEvNS4_8identityES12_S1C_vS1D_EENS_8epilogue10collective6detail29Sm90TmaWarpSpecializedAdapterINS1G_15DefaultEpilogueISI_SJ_SJ_NS1F_6thread17LinearCombinationISI_Li1EffLNS1K_9ScaleType4KindE0ELNS_15FloatRoundStyleE2ESI_EENS1_15EpilogueDefaultEEEEEvvEEEEvNT_6ParamsE)
        /*0020*/ 	.word	0x00000000
.L_19:


//--------------------- .nv.compat                --------------------------
	.section	.nv.compat,"",@"SHT_CUDA_COMPAT_INFO"
	.align	4
        /*0000*/ 	.byte	0x02, 0x09, 0x01, 0x00, 0x02, 0x02, 0x04, 0x00, 0x02, 0x05, 0x05, 0x00, 0x03, 0x07, 0x01, 0x01
        /*0010*/ 	.byte	0x02, 0x03, 0x01, 0x00, 0x02, 0x06, 0x01, 0x00, 0x04, 0x0b, 0x08, 0x00, 0x00, 0x00, 0x00, 0x00
        /*0020*/ 	.byte	0x00, 0x00, 0x00, 0x00


//--------------------- .nv.info._ZN7cutlass13device_kernelINS_4gemm6kernel13GemmUniversalIN4cute5tupleIJiiiiEEENS1_10collective13CollectiveMmaINS1_34MainloopSm90TmaGmmaWarpSpecializedILi9ENS5_IJNS4_1CILi1EEESB_SB_EEENS1_35KernelTmaWarpSpecializedCooperativeEEENS5_IJNSA_ILi128EEENSA_ILi64EEESG_EEENS_6half_tENS5_IJlSB_lEEESI_SJ_NS4_8TiledMMAINS4_8MMA_AtomIJNS4_4SM904GMMA25MMA_64x64x16_F32F16F16_SSILNSN_5MajorE0ELSP_0ELNSN_7ScaleInE1ELSQ_1EEEEEENS4_6LayoutINS5_IJNSA_ILi2EEESB_SB_EEENS5_IJSB_NSA_ILi0EEESW_EEEEENS5_IJNS4_10UnderscoreESZ_SZ_EEEEENS4_13SM90_TMA_LOADENS4_14ComposedLayoutINS4_7SwizzleILi3ELi4ELi3EEENS4_18smem_ptr_flag_bitsILi16EEENST_INS5_IJNSA_ILi8EEESG_EEENS5_IJSG_SB_EEEEEEEvNS4_8identityES12_S1C_vS1D_EENS_8epilogue10collective6detail29Sm90TmaWarpSpecializedAdapterINS1G_15DefaultEpilogueISI_SJ_SJ_NS1F_6thread17LinearCombinationISI_Li1EffLNS1K_9ScaleType4KindE0ELNS_15FloatRoundStyleE2ESI_EENS1_15EpilogueDefaultEEEEEvvEEEEvNT_6ParamsE --------------------------
	.section	.nv.info._ZN7cutlass13device_kernelINS_4gemm6kernel13GemmUniversalIN4cute5tupleIJiiiiEEENS1_10collective13CollectiveMmaINS1_34MainloopSm90TmaGmmaWarpSpecializedILi9ENS5_IJNS4_1CILi1EEESB_SB_EEENS1_35KernelTmaWarpSpecializedCooperativeEEENS5_IJNSA_ILi128EEENSA_ILi64EEESG_EEENS_6half_tENS5_IJlSB_lEEESI_SJ_NS4_8TiledMMAINS4_8MMA_AtomIJNS4_4SM904GMMA25MMA_64x64x16_F32F16F16_SSILNSN_5MajorE0ELSP_0ELNSN_7ScaleInE1ELSQ_1EEEEEENS4_6LayoutINS5_IJNSA_ILi2EEESB_SB_EEENS5_IJSB_NSA_ILi0EEESW_EEEEENS5_IJNS4_10UnderscoreESZ_SZ_EEEEENS4_13SM90_TMA_LOADENS4_14ComposedLayoutINS4_7SwizzleILi3ELi4ELi3EEENS4_18smem_ptr_flag_bitsILi16EEENST_INS5_IJNSA_ILi8EEESG_EEENS5_IJSG_SB_EEEEEEEvNS4_8identityES12_S1C_vS1D_EENS_8epilogue10collective6detail29Sm90TmaWarpSpecializedAdapterINS1G_15DefaultEpilogueISI_SJ_SJ_NS1F_6thread17LinearCombinationISI_Li1EffLNS1K_9ScaleType4KindE0ELNS_15FloatRoundStyleE2ESI_EENS1_15EpilogueDefaultEEEEEvvEEEEvNT_6ParamsE,"",@"SHT_CUDA_INFO"
	.sectionflags	@""
	.align	4


	//----- nvinfo : EIATTR_CUDA_API_VERSION
	.align		4
        /*0000*/ 	.byte	0x04, 0x37
        /*0002*/ 	.short	(.L_21 - .L_20)
.L_20:
        /*0004*/ 	.word	0x00000082


	//----- nvinfo : EIATTR_KPARAM_INFO
	.align		4
.L_21:
        /*0008*/ 	.byte	0x04, 0x17
        /*000a*/ 	.short	(.L_23 - .L_22)
.L_22:
        /*000c*/ 	.word	0x00000000
        /*0010*/ 	.short	0x0000
        /*0012*/ 	.short	0x0070
        /*0014*/ 	.byte	0x00, 0xf0, 0x01, 0x10


	//----- nvinfo : EIATTR_SPARSE_MMA_MASK
	.align		4
.L_23:
        /*0018*/ 	.byte	0x03, 0x50
        /*001a*/ 	.short	0x0000


	//----- nvinfo : EIATTR_MAXREG_COUNT
	.align		4
        /*001c*/ 	.byte	0x03, 0x1b
        /*001e*/ 	.short	0x00a8


	//----- nvinfo : EIATTR_NUM_BARRIERS
	.align		4
        /*0020*/ 	.byte	0x02, 0x4c
        /*0022*/ 	.byte	0x01
	.zero		1


	//----- nvinfo : EIATTR_EXTERNS
	.align		4
        /*0024*/ 	.byte	0x04, 0x0f
        /*0026*/ 	.short	(.L_25 - .L_24)


	//   ....[0]....
	.align		4
.L_24:
        /*0028*/ 	.word	index@(__assertfail)


	//----- nvinfo : EIATTR_MERCURY_ISA_VERSION
	.align		4
.L_25:
        /*002c*/ 	.byte	0x03, 0x5f
        /*002e*/ 	.short	0x0101


	//----- nvinfo : EIATTR_INT_WARP_WIDE_INSTR_OFFSETS
	.align		4
        /*0030*/ 	.byte	0x04, 0x31
        /*0032*/ 	.short	(.L_27 - .L_26)


	//   ....[0]....
.L_26:
        /*0034*/ 	.word	0x00000480


	//   ....[1]....
        /*0038*/ 	.word	0x000004b0


	//   ....[2]....
        /*003c*/ 	.word	0x00000590


	//----- nvinfo : EIATTR_COOP_GROUP_MASK_REGIDS
	.align		4
.L_27:
        /*0040*/ 	.byte	0x04, 0x29
        /*0042*/ 	.short	(.L_29 - .L_28)


	//   ....[0]....
.L_28:
        /*0044*/ 	.word	0xffffffff


	//   ....[1]....
        /*0048*/ 	.word	0xffffffff


	//   ....[2]....
        /*004c*/ 	.word	0xffffffff


	//   ....[3]....
        /*0050*/ 	.word	0xffffffff


	//   ....[4]....
        /*0054*/ 	.word	0xffffffff


	//----- nvinfo : EIATTR_COOP_GROUP_INSTR_OFFSETS
	.align		4
.L_29:
        /*0058*/ 	.byte	0x04, 0x28
        /*005a*/ 	.short	(.L_31 - .L_30)


	//   ....[0]....
.L_30:
        /*005c*/ 	.word	0x00000060


	//   ....[1]....
        /*0060*/ 	.word	0x00000070


	//   ....[2]....
        /*0064*/ 	.word	0x00000130


	//   ....[3]....
        /*0068*/ 	.word	0x00000390


	//   ....[4]....
        /*006c*/ 	.word	0x00001040


	//----- nvinfo : EIATTR_REG_RECONFIG
	.align		4
.L_31:
        /*0070*/ 	.byte	0x01, 0x54
	.zero		2


	//----- nvinfo : EIATTR_SYSCALL_OFFSETS
	.align		4
        /*0074*/ 	.byte	0x04, 0x46
        /*0076*/ 	.short	(.L_33 - .L_32)


	//   ....[0]....
.L_32:
        /*0078*/ 	.word	0x00001200


	//----- nvinfo : EIATTR_MBARRIER_INSTR_OFFSETS
	.align		4
.L_33:
        /*007c*/ 	.byte	0x04, 0x39
        /*007e*/ 	.short	(.L_35 - .L_34)


	//   ....[0]....
.L_34:
        /*0080*/ 	.word	0x00000250
        /*0084*/ 	.word	0x000000ff
        /*0088*/ 	.word	0x00000000
        /*008c*/ 	.short	0x0100
        /*008e*/ 	.byte	0x08
	.zero		1


	//   ....[1]....
        /*0090*/ 	.word	0x00000260
        /*0094*/ 	.word	0x000000ff
        /*0098*/ 	.word	0x00000048
        /*009c*/ 	.short	0x0100
        /*009e*/ 	.byte	0x08
	.zero		1


	//   ....[2]....
        /*00a0*/ 	.word	0x00000270
        /*00a4*/ 	.word	0x000000ff
        /*00a8*/ 	.word	0x00000008
        /*00ac*/ 	.short	0x0100
        /*00ae*/ 	.byte	0x08
	.zero		1


	//   ....[3]....
        /*00b0*/ 	.word	0x00000280
        /*00b4*/ 	.word	0x000000ff
        /*00b8*/ 	.word	0x00000050
        /*00bc*/ 	.short	0x0100
        /*00be*/ 	.byte	0x08
	.zero		1


	//   ....[4]....
        /*00c0*/ 	.word	0x00000290
        /*00c4*/ 	.word	0x000000ff
        /*00c8*/ 	.word	0x00000010
        /*00cc*/ 	.short	0x0100
        /*00ce*/ 	.byte	0x08
	.zero		1


	//   ....[5]....
        /*00d0*/ 	.word	0x000002a0
        /*00d4*/ 	.word	0x000000ff
        /*00d8*/ 	.word	0x00000058
        /*00dc*/ 	.short	0x0100
        /*00de*/ 	.byte	0x08
	.zero		1


	//   ....[6]....
        /*00e0*/ 	.word	0x000002b0
        /*00e4*/ 	.word	0x000000ff
        /*00e8*/ 	.word	0x00000018
        /*00ec*/ 	.short	0x0100
        /*00ee*/ 	.byte	0x08
	.zero		1


	//   ....[7]....
        /*00f0*/ 	.word	0x000002c0
        /*00f4*/ 	.word	0x000000ff
        /*00f8*/ 	.word	0x00000060
        /*00fc*/ 	.short	0x0100
        /*00fe*/ 	.byte	0x08
	.zero		1


	//   ....[8]....
        /*0100*/ 	.word	0x000002d0
        /*0104*/ 	.word	0x000000ff
        /*0108*/ 	.word	0x00000020
        /*010c*/ 	.short	0x0100
        /*010e*/ 	.byte	0x08
	.zero		1


	//   ....[9]....
        /*0110*/ 	.word	0x000002e0
        /*0114*/ 	.word	0x000000ff
        /*0118*/ 	.word	0x00000068
        /*011c*/ 	.short	0x0100
        /*011e*/ 	.byte	0x08
	.zero		1


	//   ....[10]....
        /*0120*/ 	.word	0x000002f0
        /*0124*/ 	.word	0x000000ff
        /*0128*/ 	.word	0x00000028
        /*012c*/ 	.short	0x0100
        /*012e*/ 	.byte	0x08
	.zero		1


	//   ....[11]....
        /*0130*/ 	.word	0x00000300
        /*0134*/ 	.word	0x000000ff
        /*0138*/ 	.word	0x00000070
        /*013c*/ 	.short	0x0100
        /*013e*/ 	.byte	0x08
	.zero		1


	//   ....[12]....
        /*0140*/ 	.word	0x00000310
        /*0144*/ 	.word	0x000000ff
        /*0148*/ 	.word	0x00000030
        /*014c*/ 	.short	0x0100
        /*014e*/ 	.byte	0x08
	.zero		1


	//   ....[13]....
        /*0150*/ 	.word	0x00000320
        /*0154*/ 	.word	0x000000ff
        /*0158*/ 	.word	0x00000078
        /*015c*/ 	.short	0x0100
        /*015e*/ 	.byte	0x08
	.zero		1


	//   ....[14]....
        /*0160*/ 	.word	0x00000330
        /*0164*/ 	.word	0x000000ff
        /*0168*/ 	.word	0x00000038
        /*016c*/ 	.short	0x0100
        /*016e*/ 	.byte	0x08
	.zero		1


	//   ....[15]....
        /*0170*/ 	.word	0x00000340
        /*0174*/ 	.word	0x000000ff
        /*0178*/ 	.word	0x00000080
        /*017c*/ 	.short	0x0100
        /*017e*/ 	.byte	0x08
	.zero		1


	//   ....[16]....
        /*0180*/ 	.word	0x00000350
        /*0184*/ 	.word	0x000000ff
        /*0188*/ 	.word	0x00000040
        /*018c*/ 	.short	0x0100
        /*018e*/ 	.byte	0x08
	.zero		1


	//   ....[17]....
        /*0190*/ 	.word	0x00000360
        /*0194*/ 	.word	0x000000ff
        /*0198*/ 	.word	0x00000088
        /*019c*/ 	.short	0x0100
        /*019e*/ 	.byte	0x08
	.zero		1


	//   ....[18]....
        /*01a0*/ 	.word	0x00000600
        /*01a4*/ 	.word	0x000000ff
        /*01a8*/ 	.word	0x000000a0
        /*01ac*/ 	.short	0x0100
        /*01ae*/ 	.byte	0x06
	.zero		1


	//   ....[19]....
        /*01b0*/ 	.word	0x00000660
        /*01b4*/ 	.word	0x000000ff
        /*01b8*/ 	.word	0x000000a8
        /*01bc*/ 	.short	0x0100
        /*01be*/ 	.byte	0x06
	.zero		1


	//   ....[20]....
        /*01c0*/ 	.word	0x00001280
        /*01c4*/ 	.word	0x00000003
        /*01c8*/ 	.word	0x00000000
        /*01cc*/ 	.short	0x010a
        /*01ce*/ 	.byte	0x3f
	.zero		1


	//   ....[21]....
        /*01d0*/ 	.word	0x000012c0
        /*01d4*/ 	.word	0x00000003
        /*01d8*/ 	.word	0x00000000
        /*01dc*/ 	.short	0x010a
        /*01de*/ 	.byte	0x3f
	.zero		1


	//   ....[22]....
        /*01e0*/ 	.word	0x00001660
        /*01e4*/ 	.word	0x000000ff
        /*01e8*/ 	.word	0x00000000
        /*01ec*/ 	.short	0x010a
        /*01ee*/ 	.byte	0x08
	.zero		1


	//   ....[23]....
        /*01f0*/ 	.word	0x000016a0
        /*01f4*/ 	.word	0x000000ff
        /*01f8*/ 	.word	0x00000000
        /*01fc*/ 	.short	0x010a
        /*01fe*/ 	.byte	0x08
	.zero		1


	//   ....[24]....
        /*0200*/ 	.word	0x00001900
        /*0204*/ 	.word	0x000000ff
        /*0208*/ 	.word	0x00000000
        /*020c*/ 	.short	0x0101
        /*020e*/ 	.byte	0x08
	.zero		1


	//   ....[25]....
        /*0210*/ 	.word	0x00001b00
        /*0214*/ 	.word	0x000000ff
        /*0218*/ 	.word	0x00000000
        /*021c*/ 	.short	0x0101
        /*021e*/ 	.byte	0x06
	.zero		1


	//   ....[26]....
        /*0220*/ 	.word	0x00005090
        /*0224*/ 	.word	0x0000000e
        /*0228*/ 	.word	0x00000048
        /*022c*/ 	.short	0x010a
        /*022e*/ 	.byte	0x3f
	.zero		1


	//   ....[27]....
        /*0230*/ 	.word	0x00005410
        /*0234*/ 	.word	0x00000006
        /*0238*/ 	.word	0x000000a8
        /*023c*/ 	.short	0x0101
        /*023e*/ 	.byte	0x3f
	.zero		1


	//   ....[28]....
        /*0240*/ 	.word	0x00005b40
        /*0244*/ 	.word	0x00000007
        /*0248*/ 	.word	0x00000000
        /*024c*/ 	.short	0x010a
        /*024e*/ 	.byte	0x3f
	.zero		1


	//   ....[29]....
        /*0250*/ 	.word	0x00005bc0
        /*0254*/ 	.word	0x00000009
        /*0258*/ 	.word	0x00000000
        /*025c*/ 	.short	0x010a
        /*025e*/ 	.byte	0x3f
	.zero		1


	//   ....[30]....
        /*0260*/ 	.word	0x00005c50
        /*0264*/ 	.word	0x00000006
        /*0268*/ 	.word	0x00000000
        /*026c*/ 	.short	0x010a
        /*026e*/ 	.byte	0x3f
	.zero		1


	//   ....[31]....
        /*0270*/ 	.word	0x00005ce0
        /*0274*/ 	.word	0x00000009
        /*0278*/ 	.word	0x00000000
        /*027c*/ 	.short	0x010a
        /*027e*/ 	.byte	0x3f
	.zero		1


	//   ....[32]....
        /*0280*/ 	.word	0x00005d70
        /*0284*/ 	.word	0x00000006
        /*0288*/ 	.word	0x00000000
        /*028c*/ 	.short	0x010a
        /*028e*/ 	.byte	0x3f
	.zero		1


	//   ....[33]....
        /*0290*/ 	.word	0x00005e00
        /*0294*/ 	.word	0x00000009
        /*0298*/ 	.word	0x00000000
        /*029c*/ 	.short	0x010a
        /*029e*/ 	.byte	0x3f
	.zero		1


	//   ....[34]....
        /*02a0*/ 	.word	0x00005e90
        /*02a4*/ 	.word	0x00000006
        /*02a8*/ 	.word	0x00000000
        /*02ac*/ 	.short	0x010a
        /*02ae*/ 	.byte	0x3f
	.zero		1


	//   ....[35]....
        /*02b0*/ 	.word	0x00005f20
        /*02b4*/ 	.word	0x00000009
        /*02b8*/ 	.word	0x00000000
        /*02bc*/ 	.short	0x010a
        /*02be*/ 	.byte	0x3f
	.zero		1


	//   ....[36]....
        /*02c0*/ 	.word	0x00005fb0
        /*02c4*/ 	.word	0x00000003
        /*02c8*/ 	.word	0x00000000
        /*02cc*/ 	.short	0x010a
        /*02ce*/ 	.byte	0x3f
	.zero		1


	//   ....[37]....
        /*02d0*/ 	.word	0x00006010
        /*02d4*/ 	.word	0x00000003
        /*02d8*/ 	.word	0x00000000
        /*02dc*/ 	.short	0x010a
        /*02de*/ 	.byte	0x3f
	.zero		1


	//   ....[38]....
        /*02e0*/ 	.word	0x00006070
        /*02e4*/ 	.word	0x00000004
        /*02e8*/ 	.word	0x00000000
        /*02ec*/ 	.short	0x010a
        /*02ee*/ 	.byte	0x3f
	.zero		1


	//   ....[39]....
        /*02f0*/ 	.word	0x00006140
        /*02f4*/ 	.word	0x0000000e
        /*02f8*/ 	.word	0x00000048
        /*02fc*/ 	.short	0x010a
        /*02fe*/ 	.byte	0x3f
	.zero		1


	//   ....[40]....
        /*0300*/ 	.word	0x00006210
        /*0304*/ 	.word	0x00000007
        /*0308*/ 	.word	0x00000000
        /*030c*/ 	.short	0x010a
        /*030e*/ 	.byte	0x3f
	.zero		1


	//   ....[41]....
        /*0310*/ 	.word	0x00006260
        /*0314*/ 	.word	0x00000009
        /*0318*/ 	.word	0x00000000
        /*031c*/ 	.short	0x010a
        /*031e*/ 	.byte	0x3f
	.zero		1


	//   ....[42]....
        /*0320*/ 	.word	0x000062b0
        /*0324*/ 	.word	0x00000006
        /*0328*/ 	.word	0x00000000
        /*032c*/ 	.short	0x010a
        /*032e*/ 	.byte	0x3f
	.zero		1


	//   ....[43]....
        /*0330*/ 	.word	0x00006300
        /*0334*/ 	.word	0x00000009
        /*0338*/ 	.word	0x00000000
        /*033c*/ 	.short	0x010a
        /*033e*/ 	.byte	0x3f
	.zero		1


	//   ....[44]....
        /*0340*/ 	.word	0x00006350
        /*0344*/ 	.word	0x00000006
        /*0348*/ 	.word	0x00000000
        /*034c*/ 	.short	0x010a
        /*034e*/ 	.byte	0x3f
	.zero		1


	//   ....[45]....
        /*0350*/ 	.word	0x000063a0
        /*0354*/ 	.word	0x00000009
        /*0358*/ 	.word	0x00000000
        /*035c*/ 	.short	0x010a
        /*035e*/ 	.byte	0x3f
	.zero		1


	//   ....[46]....
        /*0360*/ 	.word	0x000063f0
        /*0364*/ 	.word	0x00000006
        /*0368*/ 	.word	0x00000000
        /*036c*/ 	.short	0x010a
        /*036e*/ 	.byte	0x3f
	.zero		1


	//   ....[47]....
        /*0370*/ 	.word	0x00006440
        /*0374*/ 	.word	0x00000009
        /*0378*/ 	.word	0x00000000
        /*037c*/ 	.short	0x010a
        /*037e*/ 	.byte	0x3f
	.zero		1


	//----- nvinfo : EIATTR_NUM_MBARRIERS
	.align		4
.L_35:
        /*0380*/ 	.byte	0x03, 0x38
        /*0382*/ 	.short	0x0014


	//----- nvinfo : EIATTR_EXIT_INSTR_OFFSETS
	.align		4
        /*0384*/ 	.byte	0x04, 0x1c
        /*0386*/ 	.short	(.L_37 - .L_36)


	//   ....[0]....
.L_36:
        /*0388*/ 	.word	0x000006b0


	//   ....[1]....
        /*038c*/ 	.word	0x00000f70


	//   ....[2]....
        /*0390*/ 	.word	0x00004700


	//   ....[3]....
        /*0394*/ 	.word	0x00004d30


	//   ....[4]....
        /*0398*/ 	.word	0x00006000


	//----- nvinfo : EIATTR_MAX_THREADS
	.align		4
.L_37:
        /*039c*/ 	.byte	0x04, 0x05
        /*039e*/ 	.short	(.L_39 - .L_38)
.L_38:
        /*03a0*/ 	.word	0x00000180
        /*03a4*/ 	.word	0x00000001
        /*03a8*/ 	.word	0x00000001


	//----- nvinfo : EIATTR_CRS_STACK_SIZE
	.align		4
.L_39:
        /*03ac*/ 	.byte	0x04, 0x1e
        /*03ae*/ 	.short	(.L_41 - .L_40)
.L_40:
        /*03b0*/ 	.word	0x00000000


	//----- nvinfo : EIATTR_CBANK_PARAM_SIZE
	.align		4
.L_41:
        /*03b4*/ 	.byte	0x03, 0x19
        /*03b6*/ 	.short	0x0470


	//----- nvinfo : EIATTR_PARAM_CBANK
	.align		4
        /*03b8*/ 	.byte	0x04, 0x0a
        /*03ba*/ 	.short	(.L_43 - .L_42)
	.align		4
.L_42:
        /*03bc*/ 	.word	index@(.nv.constant0._ZN7cutlass13device_kernelINS_4gemm6kernel13GemmUniversalIN4cute5tupleIJiiiiEEENS1_10collective13CollectiveMmaINS1_34MainloopSm90TmaGmmaWarpSpecializedILi9ENS5_IJNS4_1CILi1EEESB_SB_EEENS1_35KernelTmaWarpSpecializedCooperativeEEENS5_IJNSA_ILi128EEENSA_ILi64EEESG_EEENS_6half_tENS5_IJlSB_lEEESI_SJ_NS4_8TiledMMAINS4_8MMA_AtomIJNS4_4SM904GMMA25MMA_64x64x16_F32F16F16_SSILNSN_5MajorE0ELSP_0ELNSN_7ScaleInE1ELSQ_1EEEEEENS4_6LayoutINS5_IJNSA_ILi2EEESB_SB_EEENS5_IJSB_NSA_ILi0EEESW_EEEEENS5_IJNS4_10UnderscoreESZ_SZ_EEEEENS4_13SM90_TMA_LOADENS4_14ComposedLayoutINS4_7SwizzleILi3ELi4ELi3EEENS4_18smem_ptr_flag_bitsILi16EEENST_INS5_IJNSA_ILi8EEESG_EEENS5_IJSG_SB_EEEEEEEvNS4_8identityES12_S1C_vS1D_EENS_8epilogue10collective6detail29Sm90TmaWarpSpecializedAdapterINS1G_15DefaultEpilogueISI_SJ_SJ_NS1F_6thread17LinearCombinationISI_Li1EffLNS1K_9ScaleType4KindE0ELNS_15FloatRoundStyleE2ESI_EENS1_15EpilogueDefaultEEEEEvvEEEEvNT_6ParamsE)
        /*03c0*/ 	.short	0x0210
        /*03c2*/ 	.short	0x0470


	//----- nvinfo : EIATTR_SW_WAR
	.align		4
.L_43:
        /*03c4*/ 	.byte	0x04, 0x36
        /*03c6*/ 	.short	(.L_45 - .L_44)
.L_44:
        /*03c8*/ 	.word	0x00000008
.L_45:


//--------------------- .nv.callgraph             --------------------------
	.section	.nv.callgraph,"",@"SHT_CUDA_CALLGRAPH"
	.align	4
	.sectionentsize	8
	.align		4
        /*0000*/ 	.word	0x00000000
	.align		4
        /*0004*/ 	.word	0xffffffff
	.align		4
        /*0008*/ 	.word	index@(_ZN7cutlass13device_kernelINS_4gemm6kernel13GemmUniversalIN4cute5tupleIJiiiiEEENS1_10collective13CollectiveMmaINS1_34MainloopSm90TmaGmmaWarpSpecializedILi9ENS5_IJNS4_1CILi1EEESB_SB_EEENS1_35KernelTmaWarpSpecializedCooperativeEEENS5_IJNSA_ILi128EEENSA_ILi64EEESG_EEENS_6half_tENS5_IJlSB_lEEESI_SJ_NS4_8TiledMMAINS4_8MMA_AtomIJNS4_4SM904GMMA25MMA_64x64x16_F32F16F16_SSILNSN_5MajorE0ELSP_0ELNSN_7ScaleInE1ELSQ_1EEEEEENS4_6LayoutINS5_IJNSA_ILi2EEESB_SB_EEENS5_IJSB_NSA_ILi0EEESW_EEEEENS5_IJNS4_10UnderscoreESZ_SZ_EEEEENS4_13SM90_TMA_LOADENS4_14ComposedLayoutINS4_7SwizzleILi3ELi4ELi3EEENS4_18smem_ptr_flag_bitsILi16EEENST_INS5_IJNSA_ILi8EEESG_EEENS5_IJSG_SB_EEEEEEEvNS4_8identityES12_S1C_vS1D_EENS_8epilogue10collective6detail29Sm90TmaWarpSpecializedAdapterINS1G_15DefaultEpilogueISI_SJ_SJ_NS1F_6thread17LinearCombinationISI_Li1EffLNS1K_9ScaleType4KindE0ELNS_15FloatRoundStyleE2ESI_EENS1_15EpilogueDefaultEEEEEvvEEEEvNT_6ParamsE)
	.align		4
        /*000c*/ 	.word	index@(__assertfail)
	.align		4
        /*0010*/ 	.word	0x00000000
	.align		4
        /*0014*/ 	.word	0xfffffffe
	.align		4
        /*0018*/ 	.word	0x00000000
	.align		4
        /*001c*/ 	.word	0xfffffffd
	.align		4
        /*0020*/ 	.word	0x00000000
	.align		4
        /*0024*/ 	.word	0xfffffffc


//--------------------- .nv.constant4             --------------------------
	.section	.nv.constant4,"a",@progbits
	.align	8
	.align		8
.nv.constant4:
        /*0000*/ 	.dword	__assertfail
	.align		8
        /*0008*/ 	.dword	__unnamed_1
	.align		8
        /*0010*/ 	.dword	_ZN40_INTERNAL_bb8f9213_4_k_cu_9d2a9215_203254cuda3std3__45__cpo5beginE
	.align		8
        /*0018*/ 	.dword	_ZN40_INTERNAL_bb8f9213_4_k_cu_9d2a9215_203254cuda3std3__45__cpo3endE
	.align		8
        /*0020*/ 	.dword	_ZN40_INTERNAL_bb8f9213_4_k_cu_9d2a9215_203254cuda3std3__45__cpo6cbeginE
	.align		8
        /*0028*/ 	.dword	_ZN40_INTERNAL_bb8f9213_4_k_cu_9d2a9215_203254cuda3std3__45__cpo4cendE
	.align		8
        /*0030*/ 	.dword	_ZN40_INTERNAL_bb8f9213_4_k_cu_9d2a9215_203254cuda3std3__442_GLOBAL__N__bb8f9213_4_k_cu_9d2a9215_203256ignoreE
	.align		8
        /*0038*/ 	.dword	_ZN40_INTERNAL_bb8f9213_4_k_cu_9d2a9215_203254cuda3std3__419piecewise_constructE
	.align		8
        /*0040*/ 	.dword	_ZN40_INTERNAL_bb8f9213_4_k_cu_9d2a9215_203254cuda3std3__48in_placeE
	.align		8
        /*0048*/ 	.dword	_ZN40_INTERNAL_bb8f9213_4_k_cu_9d2a9215_203254cuda3std6ranges3__45__cpo4swapE
	.align		8
        /*0050*/ 	.dword	_ZN40_INTERNAL_bb8f9213_4_k_cu_9d2a9215_203254cuda3std6ranges3__45__cpo9iter_moveE
	.align		8
        /*0058*/ 	.dword	_ZN40_INTERNAL_bb8f9213_4_k_cu_9d2a9215_203254cute7productE
	.align		8
        /*0060*/ 	.dword	_ZN40_INTERNAL_bb8f9213_4_k_cu_9d2a9215_203254cute1_E
	.align		8
        /*0068*/ 	.dword	$str$22
	.align		8
        /*0070*/ 	.dword	$str$23


//--------------------- .text._ZN7cutlass13device_kernelINS_4gemm6kernel13GemmUniversalIN4cute5tupleIJiiiiEEENS1_10collective13CollectiveMmaINS1_34MainloopSm90TmaGmmaWarpSpecializedILi9ENS5_IJNS4_1CILi1EEESB_SB_EEENS1_35KernelTmaWarpSpecializedCooperativeEEENS5_IJNSA_ILi128EEENSA_ILi64EEESG_EEENS_6half_tENS5_IJlSB_lEEESI_SJ_NS4_8TiledMMAINS4_8MMA_AtomIJNS4_4SM904GMMA25MMA_64x64x16_F32F16F16_SSILNSN_5MajorE0ELSP_0ELNSN_7ScaleInE1ELSQ_1EEEEEENS4_6LayoutINS5_IJNSA_ILi2EEESB_SB_EEENS5_IJSB_NSA_ILi0EEESW_EEEEENS5_IJNS4_10UnderscoreESZ_SZ_EEEEENS4_13SM90_TMA_LOADENS4_14ComposedLayoutINS4_7SwizzleILi3ELi4ELi3EEENS4_18smem_ptr_flag_bitsILi16EEENST_INS5_IJNSA_ILi8EEESG_EEENS5_IJSG_SB_EEEEEEEvNS4_8identityES12_S1C_vS1D_EENS_8epilogue10collective6detail29Sm90TmaWarpSpecializedAdapterINS1G_15DefaultEpilogueISI_SJ_SJ_NS1F_6thread17LinearCombinationISI_Li1EffLNS1K_9ScaleType4KindE0ELNS_15FloatRoundStyleE2ESI_EENS1_15EpilogueDefaultEEEEEvvEEEEvNT_6ParamsE --------------------------
	.section	.text._ZN7cutlass13device_kernelINS_4gemm6kernel13GemmUniversalIN4cute5tupleIJiiiiEEENS1_10collective13CollectiveMmaINS1_34MainloopSm90TmaGmmaWarpSpecializedILi9ENS5_IJNS4_1CILi1EEESB_SB_EEENS1_35KernelTmaWarpSpecializedCooperativeEEENS5_IJNSA_ILi128EEENSA_ILi64EEESG_EEENS_6half_tENS5_IJlSB_lEEESI_SJ_NS4_8TiledMMAINS4_8MMA_AtomIJNS4_4SM904GMMA25MMA_64x64x16_F32F16F16_SSILNSN_5MajorE0ELSP_0ELNSN_7ScaleInE1ELSQ_1EEEEEENS4_6LayoutINS5_IJNSA_ILi2EEESB_SB_EEENS5_IJSB_NSA_ILi0EEESW_EEEEENS5_IJNS4_10UnderscoreESZ_SZ_EEEEENS4_13SM90_TMA_LOADENS4_14ComposedLayoutINS4_7SwizzleILi3ELi4ELi3EEENS4_18smem_ptr_flag_bitsILi16EEENST_INS5_IJNSA_ILi8EEESG_EEENS5_IJSG_SB_EEEEEEEvNS4_8identityES12_S1C_vS1D_EENS_8epilogue10collective6detail29Sm90TmaWarpSpecializedAdapterINS1G_15DefaultEpilogueISI_SJ_SJ_NS1F_6thread17LinearCombinationISI_Li1EffLNS1K_9ScaleType4KindE0ELNS_15FloatRoundStyleE2ESI_EENS1_15EpilogueDefaultEEEEEvvEEEEvNT_6ParamsE,"ax",@progbits
	.align	128
.text._ZN7cutlass13device_kernelINS_4gemm6kernel13GemmUniversalIN4cute5tupleIJiiiiEEENS1_10collective13CollectiveMmaINS1_34MainloopSm90TmaGmmaWarpSpecializedILi9ENS5_IJNS4_1CILi1EEESB_SB_EEENS1_35KernelTmaWarpSpecializedCooperativeEEENS5_IJNSA_ILi128EEENSA_ILi64EEESG_EEENS_6half_tENS5_IJlSB_lEEESI_SJ_NS4_8TiledMMAINS4_8MMA_AtomIJNS4_4SM904GMMA25MMA_64x64x16_F32F16F16_SSILNSN_5MajorE0ELSP_0ELNSN_7ScaleInE1ELSQ_1EEEEEENS4_6LayoutINS5_IJNSA_ILi2EEESB_SB_EEENS5_IJSB_NSA_ILi0EEESW_EEEEENS5_IJNS4_10UnderscoreESZ_SZ_EEEEENS4_13SM90_TMA_LOADENS4_14ComposedLayoutINS4_7SwizzleILi3ELi4ELi3EEENS4_18smem_ptr_flag_bitsILi16EEENST_INS5_IJNSA_ILi8EEESG_EEENS5_IJSG_SB_EEEEEEEvNS4_8identityES12_S1C_vS1D_EENS_8epilogue10collective6detail29Sm90TmaWarpSpecializedAdapterINS1G_15DefaultEpilogueISI_SJ_SJ_NS1F_6thread17LinearCombinationISI_Li1EffLNS1K_9ScaleType4KindE0ELNS_15FloatRoundStyleE2ESI_EENS1_15EpilogueDefaultEEEEEvvEEEEvNT_6ParamsE:
        .type           _ZN7cutlass13device_kernelINS_4gemm6kernel13GemmUniversalIN4cute5tupleIJiiiiEEENS1_10collective13CollectiveMmaINS1_34MainloopSm90TmaGmmaWarpSpecializedILi9ENS5_IJNS4_1CILi1EEESB_SB_EEENS1_35KernelTmaWarpSpecializedCooperativeEEENS5_IJNSA_ILi128EEENSA_ILi64EEESG_EEENS_6half_tENS5_IJlSB_lEEESI_SJ_NS4_8TiledMMAINS4_8MMA_AtomIJNS4_4SM904GMMA25MMA_64x64x16_F32F16F16_SSILNSN_5MajorE0ELSP_0ELNSN_7ScaleInE1ELSQ_1EEEEEENS4_6LayoutINS5_IJNSA_ILi2EEESB_SB_EEENS5_IJSB_NSA_ILi0EEESW_EEEEENS5_IJNS4_10UnderscoreESZ_SZ_EEEEENS4_13SM90_TMA_LOADENS4_14ComposedLayoutINS4_7SwizzleILi3ELi4ELi3EEENS4_18smem_ptr_flag_bitsILi16EEENST_INS5_IJNSA_ILi8EEESG_EEENS5_IJSG_SB_EEEEEEEvNS4_8identityES12_S1C_vS1D_EENS_8epilogue10collective6detail29Sm90TmaWarpSpecializedAdapterINS1G_15DefaultEpilogueISI_SJ_SJ_NS1F_6thread17LinearCombinationISI_Li1EffLNS1K_9ScaleType4KindE0ELNS_15FloatRoundStyleE2ESI_EENS1_15EpilogueDefaultEEEEEvvEEEEvNT_6ParamsE,@function
        .size           _ZN7cutlass13device_kernelINS_4gemm6kernel13GemmUniversalIN4cute5tupleIJiiiiEEENS1_10collective13CollectiveMmaINS1_34MainloopSm90TmaGmmaWarpSpecializedILi9ENS5_IJNS4_1CILi1EEESB_SB_EEENS1_35KernelTmaWarpSpecializedCooperativeEEENS5_IJNSA_ILi128EEENSA_ILi64EEESG_EEENS_6half_tENS5_IJlSB_lEEESI_SJ_NS4_8TiledMMAINS4_8MMA_AtomIJNS4_4SM904GMMA25MMA_64x64x16_F32F16F16_SSILNSN_5MajorE0ELSP_0ELNSN_7ScaleInE1ELSQ_1EEEEEENS4_6LayoutINS5_IJNSA_ILi2EEESB_SB_EEENS5_IJSB_NSA_ILi0EEESW_EEEEENS5_IJNS4_10UnderscoreESZ_SZ_EEEEENS4_13SM90_TMA_LOADENS4_14ComposedLayoutINS4_7SwizzleILi3ELi4ELi3EEENS4_18smem_ptr_flag_bitsILi16EEENST_INS5_IJNSA_ILi8EEESG_EEENS5_IJSG_SB_EEEEEEEvNS4_8identityES12_S1C_vS1D_EENS_8epilogue10collective6detail29Sm90TmaWarpSpecializedAdapterINS1G_15DefaultEpilogueISI_SJ_SJ_NS1F_6thread17LinearCombinationISI_Li1EffLNS1K_9ScaleType4KindE0ELNS_15FloatRoundStyleE2ESI_EENS1_15EpilogueDefaultEEEEEvvEEEEvNT_6ParamsE,(.L_x_141 - _ZN7cutlass13device_kernelINS_4gemm6kernel13GemmUniversalIN4cute5tupleIJiiiiEEENS1_10collective13CollectiveMmaINS1_34MainloopSm90TmaGmmaWarpSpecializedILi9ENS5_IJNS4_1CILi1EEESB_SB_EEENS1_35KernelTmaWarpSpecializedCooperativeEEENS5_IJNSA_ILi128EEENSA_ILi64EEESG_EEENS_6half_tENS5_IJlSB_lEEESI_SJ_NS4_8TiledMMAINS4_8MMA_AtomIJNS4_4SM904GMMA25MMA_64x64x16_F32F16F16_SSILNSN_5MajorE0ELSP_0ELNSN_7ScaleInE1ELSQ_1EEEEEENS4_6LayoutINS5_IJNSA_ILi2EEESB_SB_EEENS5_IJSB_NSA_ILi0EEESW_EEEEENS5_IJNS4_10UnderscoreESZ_SZ_EEEEENS4_13SM90_TMA_LOADENS4_14ComposedLayoutINS4_7SwizzleILi3ELi4ELi3EEENS4_18smem_ptr_flag_bitsILi16EEENST_INS5_IJNSA_ILi8EEESG_EEENS5_IJSG_SB_EEEEEEEvNS4_8identityES12_S1C_vS1D_EENS_8epilogue10collective6detail29Sm90TmaWarpSpecializedAdapterINS1G_15DefaultEpilogueISI_SJ_SJ_NS1F_6thread17LinearCombinationISI_Li1EffLNS1K_9ScaleType4KindE0ELNS_15FloatRoundStyleE2ESI_EENS1_15EpilogueDefaultEEEEEvvEEEEvNT_6ParamsE)
        .other          _ZN7cutlass13device_kernelINS_4gemm6kernel13GemmUniversalIN4cute5tupleIJiiiiEEENS1_10collective13CollectiveMmaINS1_34MainloopSm90TmaGmmaWarpSpecializedILi9ENS5_IJNS4_1CILi1EEESB_SB_EEENS1_35KernelTmaWarpSpecializedCooperativeEEENS5_IJNSA_ILi128EEENSA_ILi64EEESG_EEENS_6half_tENS5_IJlSB_lEEESI_SJ_NS4_8TiledMMAINS4_8MMA_AtomIJNS4_4SM904GMMA25MMA_64x64x16_F32F16F16_SSILNSN_5MajorE0ELSP_0ELNSN_7ScaleInE1ELSQ_1EEEEEENS4_6LayoutINS5_IJNSA_ILi2EEESB_SB_EEENS5_IJSB_NSA_ILi0EEESW_EEEEENS5_IJNS4_10UnderscoreESZ_SZ_EEEEENS4_13SM90_TMA_LOADENS4_14ComposedLayoutINS4_7SwizzleILi3ELi4ELi3EEENS4_18smem_ptr_flag_bitsILi16EEENST_INS5_IJNSA_ILi8EEESG_EEENS5_IJSG_SB_EEEEEEEvNS4_8identityES12_S1C_vS1D_EENS_8epilogue10collective6detail29Sm90TmaWarpSpecializedAdapterINS1G_15DefaultEpilogueISI_SJ_SJ_NS1F_6thread17LinearCombinationISI_Li1EffLNS1K_9ScaleType4KindE0ELNS_15FloatRoundStyleE2ESI_EENS1_15EpilogueDefaultEEEEEvvEEEEvNT_6ParamsE,@"STO_CUDA_ENTRY STV_DEFAULT"
_ZN7cutlass13device_kernelINS_4gemm6kernel13GemmUniversalIN4cute5tupleIJiiiiEEENS1_10collective13CollectiveMmaINS1_34MainloopSm90TmaGmmaWarpSpecializedILi9ENS5_IJNS4_1CILi1EEESB_SB_EEENS1_35KernelTmaWarpSpecializedCooperativeEEENS5_IJNSA_ILi128EEENSA_ILi64EEESG_EEENS_6half_tENS5_IJlSB_lEEESI_SJ_NS4_8TiledMMAINS4_8MMA_AtomIJNS4_4SM904GMMA25MMA_64x64x16_F32F16F16_SSILNSN_5MajorE0ELSP_0ELNSN_7ScaleInE1ELSQ_1EEEEEENS4_6LayoutINS5_IJNSA_ILi2EEESB_SB_EEENS5_IJSB_NSA_ILi0EEESW_EEEEENS5_IJNS4_10UnderscoreESZ_SZ_EEEEENS4_13SM90_TMA_LOADENS4_14ComposedLayoutINS4_7SwizzleILi3ELi4ELi3EEENS4_18smem_ptr_flag_bitsILi16EEENST_INS5_IJNSA_ILi8EEESG_EEENS5_IJSG_SB_EEEEEEEvNS4_8identityES12_S1C_vS1D_EENS_8epilogue10collective6detail29Sm90TmaWarpSpecializedAdapterINS1G_15DefaultEpilogueISI_SJ_SJ_NS1F_6thread17LinearCombinationISI_Li1EffLNS1K_9ScaleType4KindE0ELNS_15FloatRoundStyleE2ESI_EENS1_15EpilogueDefaultEEEEEvvEEEEvNT_6ParamsE:
[----:B------:R-:W0:Y:S01]  /*0000*/  LDC R1, c[0x0][0x28] ;  /* 0x00000a00ff017b82 */ /* 0x000e220000000800 */
[----:B------:R-:W1:Y:S01]  /*0010*/  S2R R18, SR_TID.X ;  /* 0x0000000000127919 */ /* 0x000e620000002100 */
[----:B------:R-:W-:Y:S01]  /*0020*/  ELECT P0, URZ, PT ;  /* 0x00000000003f782f */ /* 0x000fe20003800000 */
[----:B------:R-:W-:Y:S01]  /*0030*/  BSSY B0, `(.L_x_0) ;  /* 0x000000f000007945 */ /* 0x000fe20003800000 */
[--C-:B-1----:R-:W-:Y:S02]  /*0040*/  SHF.R.U32.HI R0, RZ, 0x5, R18.reuse ;  /* 0x00000005ff007819 */ /* 0x102fe40000011612 */
[----:B------:R-:W-:-:S03]  /*0050*/  SHF.R.U32.HI R22, RZ, 0x7, R18 ;  /* 0x00000007ff167819 */ /* 0x000fc60000011612 */
[----:B------:R-:W1:Y:S04]  /*0060*/  SHFL.IDX PT, R5, R0, RZ, 0x1f ;  /* 0x00001fff00057589 */ /* 0x000e6800000e0000 */
[----:B------:R2:W3:Y:S01]  /*0070*/  SHFL.IDX PT, R8, R22, RZ, 0x1f ;  /* 0x00001fff16087589 */ /* 0x0004e200000e0000 */
[----:B-1----:R-:W-:-:S13]  /*0080*/  ISETP.NE.OR P0, PT, R5, RZ, !P0 ;  /* 0x000000ff0500720c */ /* 0x002fda0004705670 */
[----:B0-23--:R-:W-:Y:S05]  /*0090*/  @P0 BRA `(.L_x_1) ;  /* 0x0000000000200947 */ /* 0x00dfea0003800000 */
[----:B------:R-:W-:Y:S02]  /*00a0*/  ULDC.64 UR4, c[0x0][0x198] ;  /* 0x0000660000047ab9 */ /* 0x000fe40000000a00 */
[----:B------:R-:W-:Y:S02]  /*00b0*/  UIADD3 UR6, UP0, UR4, 0xf0, URZ ;  /* 0x000000f004067890 */ /* 0x000fe4000ff1e03f */
[----:B------:R-:W-:Y:S02]  /*00c0*/  UIADD3 UR4, UP1, UR4, 0x1f0, URZ ;  /* 0x000001f004047890 */ /* 0x000fe4000ff3e03f */
[----:B------:R-:W-:Y:S02]  /*00d0*/  UIADD3.X UR7, URZ, UR5, URZ, UP0, !UPT ;  /* 0x000000053f077290 */ /* 0x000fe400087fe43f */
[----:B------:R-:W-:-:S07]  /*00e0*/  UIADD3.X UR5, URZ, UR5, URZ, UP1, !UPT ;  /* 0x000000053f057290 */ /* 0x000fce0008ffe43f */
[----:B------:R0:W-:Y:S02]  /*00f0*/  UTMACCTL.PF [UR6] ;  /* 0x00000000060079b9 */ /* 0x0001e40008040000 */
[----:B------:R0:W-:Y:S02]  /*0100*/  UTMACCTL.PF [UR4] ;  /* 0x00000000040079b9 */ /* 0x0001e40008040000 */
[----:B0-----:R-:W-:Y:S01]  /*0110*/  NOP ;  /* 0x0000000000007918 */ /* 0x001fe20000000000 */
.L_x_1:
[----:B------:R-:W-:Y:S05]  /*0120*/  BSYNC B0 ;  /* 0x0000000000007941 */ /* 0x000fea0003800000 */
.L_x_0:
[----:B------:R-:W0:Y:S02]  /*0130*/  SHFL.IDX PT, R2, R0, RZ, 0x1f ;  /* 0x00001fff00027589 */ /* 0x000e2400000e0000 */
[----:B0-----:R-:W-:-:S13]  /*0140*/  ISETP.NE.AND P0, PT, R2, RZ, PT ;  /* 0x000000ff0200720c */ /* 0x001fda0003f05270 */
[----:B------:R-:W-:Y:S05]  /*0150*/  @P0 BRA `(.L_x_2) ;  /* 0x00000000008c0947 */ /* 0x000fea0003800000 */
[----:B------:R-:W-:Y:S01]  /*0160*/  ELECT P0, URZ, PT ;  /* 0x00000000003f782f */ /* 0x000fe20003800000 */
[----:B------:R-:W-:-:S12]  /*0170*/  BSSY B0, `(.L_x_2) ;  /* 0x0000021000007945 */ /* 0x000fd80003800000 */
[----:B------:R-:W-:Y:S05]  /*0180*/  @!P0 BRA `(.L_x_3) ;  /* 0x00000000007c8947 */ /* 0x000fea0003800000 */
[----:B------:R-:W0:Y:S01]  /*0190*/  S2UR UR8, SR_CgaCtaId ;  /* 0x00000000000879c3 */ /* 0x000e220000008800 */
[----:B------:R-:W-:Y:S01]  /*01a0*/  UMOV UR4, 0x400 ;  /* 0x0000040000047882 */ /* 0x000fe20000000000 */
[----:B------:R-:W-:Y:S01]  /*01b0*/  UMOV UR5, 0x1 ;  /* 0x0000000100057882 */ /* 0x000fe20000000000 */
[----:B------:R-:W-:Y:S02]  /*01c0*/  UMOV UR6, 0x100 ;  /* 0x0000010000067882 */ /* 0x000fe40000000000 */
[----:B------:R-:W-:-:S04]  /*01d0*/  UIADD3 UR6, -UR6, 0x100000, URZ ;  /* 0x0010000006067890 */ /* 0x000fc8000fffe13f */
[----:B------:R-:W-:Y:S02]  /*01e0*/  USHF.L.U32 UR7, UR6, 0xb, URZ ;  /* 0x0000000b06077899 */ /* 0x000fe4000800063f */
[----:B------:R-:W-:Y:S02]  /*01f0*/  USHF.L.U32 UR6, UR6, 0x1, URZ ;  /* 0x0000000106067899 */ /* 0x000fe4000800063f */
[----:B0-----:R-:W-:Y:S02]  /*0200*/  ULEA UR8, UR8, UR4, 0x18 ;  /* 0x0000000408087291 */ /* 0x001fe4000f8ec03f */
[----:B------:R-:W-:-:S04]  /*0210*/  UIADD3 UR4, -UR5, 0x100000, URZ ;  /* 0x0010000005047890 */ /* 0x000fc8000fffe13f */
[----:B------:R-:W-:Y:S02]  /*0220*/  USHF.L.U32 UR5, UR4, 0xb, URZ ;  /* 0x0000000b04057899 */ /* 0x000fe4000800063f */
[----:B------:R-:W-:Y:S01]  /*0230*/  USHF.L.U32 UR4, UR4, 0x1, URZ ;  /* 0x0000000104047899 */ /* 0x000fe2000800063f */
[----:B------:R-:W0:Y:S11]  /*0240*/  FENCE.VIEW.ASYNC.S ;  /* 0x00000000000073c6 */ /* 0x000e360000000000 */
[----:B0-----:R0:W1:Y:S01]  /*0250*/  SYNCS.EXCH.64 URZ, [UR8], UR4 ;  /* 0x00000004083f75b2 */ /* 0x0010620008000100 */
[----:B------:R0:W2:Y:S01]  /*0260*/  SYNCS.EXCH.64 URZ, [UR8+0x48], UR6 ;  /* 0x00004806083f75b2 */ /* 0x0000a20008000100 */
[----:B------:R0:W3:Y:S01]  /*0270*/  SYNCS.EXCH.64 URZ, [UR8+0x8], UR4 ;  /* 0x00000804083f75b2 */ /* 0x0000e20008000100 */
[----:B------:R0:W4:Y:S01]  /*0280*/  SYNCS.EXCH.64 URZ, [UR8+0x50], UR6 ;  /* 0x00005006083f75b2 */ /* 0x0001220008000100 */
[----:B------:R0:W0:Y:S01]  /*0290*/  SYNCS.EXCH.64 URZ, [UR8+0x10], UR4 ;  /* 0x00001004083f75b2 */ /* 0x0000220008000100 */
        /* <DEDUP_REMOVED lines=13> */
[----:B------:R-:W-:Y:S01]  /*0370*/  NOP ;  /* 0x0000000000007918 */ /* 0x000fe20000000000 */
.L_x_3:
[----:B0-----:R-:W-:Y:S05]  /*0380*/  BSYNC B0 ;  /* 0x0000000000007941 */ /* 0x001fea0003800000 */
.L_x_2:
[----:B------:R-:W0:Y:S01]  /*0390*/  SHFL.IDX PT, R0, R0, RZ, 0x1f ;  /* 0x00001fff00007589 */ /* 0x000e2200000e0000 */
[----:B------:R-:W-:Y:S01]  /*03a0*/  ELECT P0, URZ, PT ;  /* 0x00000000003f782f */ /* 0x000fe20003800000 */
[----:B------:R-:W5:Y:S01]  /*03b0*/  LDC R2, c[0x0][0x65c] ;  /* 0x00019700ff027b82 */ /* 0x000f620000000800 */
[----:B------:R-:W-:Y:S01]  /*03c0*/  SHF.R.S32.HI R6, RZ, 0x1f, R5 ;  /* 0x0000001fff067819 */ /* 0x000fe20000011405 */
[----:B------:R-:W1:Y:S01]  /*03d0*/  S2R R3, SR_CTAID.Y ;  /* 0x0000000000037919 */ /* 0x000e620000002600 */
[----:B------:R-:W-:Y:S01]  /*03e0*/  UMOV UR4, 0x20 ;  /* 0x0000002000047882 */ /* 0x000fe20000000000 */
[----:B------:R-:W-:Y:S01]  /*03f0*/  ISETP.NE.AND P2, PT, R8, RZ, PT ;  /* 0x000000ff0800720c */ /* 0x000fe20003f45270 */
[----:B------:R-:W-:Y:S01]  /*0400*/  NOP ;  /* 0x0000000000007918 */ /* 0x000fe20000000000 */
[----:B------:R-:W2:Y:S01]  /*0410*/  S2R R4, SR_CTAID.X ;  /* 0x0000000000047919 */ /* 0x000ea20000002500 */
[----:B------:R-:W-:Y:S01]  /*0420*/  LEA.HI R6, R6, R5, RZ, 0x2 ;  /* 0x0000000506067211 */ /* 0x000fe200078f10ff */
[----:B------:R-:W-:Y:S01]  /*0430*/  NOP ;  /* 0x0000000000007918 */ /* 0x000fe20000000000 */
[----:B0-----:R-:W-:-:S02]  /*0440*/  ISETP.NE.OR P0, PT, R0, RZ, !P0 ;  /* 0x000000ff0000720c */ /* 0x001fc40004705670 */
[----:B-----5:R-:W-:-:S04]  /*0450*/  ISETP.NE.AND P3, PT, R2, 0x1, PT ;  /* 0x000000010200780c */ /* 0x020fc80003f65270 */
[----:B------:R-:W-:Y:S02]  /*0460*/  P2R R0, PR, RZ, 0x8 ;  /* 0x00000008ff007803 */ /* 0x000fe40000000000 */
[----:B------:R-:W-:-:S05]  /*0470*/  LOP3.LUT R0, R6, 0xfffffffc, RZ, 0xc0, !PT ;  /* 0xfffffffc06007812 */ /* 0x000fca00078ec0ff */
[----:B------:R-:W-:Y:S01]  /*0480*/  VOTEU.ALL UP0, P0 ;  /* 0x00000000003f7886 */ /* 0x000fe20000000000 */
[----:B------:R-:W-:Y:S01]  /*0490*/  IMAD.IADD R0, R5, 0x1, -R0 ;  /* 0x0000000105007824 */ /* 0x000fe200078e0a00 */
[----:B------:R-:W2:Y:S01]  /*04a0*/  @P3 LDC R17, c[0x0][0x10] ;  /* 0x00000400ff113b82 */ /* 0x000ea20000000800 */
[----:B------:R-:W-:Y:S01]  /*04b0*/  VOTEU.ALL UP1, P0 ;  /* 0x00000000003f7886 */ /* 0x000fe20000020000 */
[----:B-1----:R-:W-:Y:S01]  /*04c0*/  @P3 IMAD.MOV.U32 R6, RZ, RZ, R3 ;  /* 0x000000ffff063224 */ /* 0x002fe200078e0003 */
[----:B------:R-:W-:Y:S01]  /*04d0*/  @!UP0 UMOV UR6, 0x400 ;  /* 0x0000040000068882 */ /* 0x000fe20000000000 */
[----:B------:R-:W-:-:S04]  /*04e0*/  @!UP0 UIADD3 UR4, -UR4, 0x100000, URZ ;  /* 0x0010000004048890 */ /* 0x000fc8000fffe13f */
[----:B------:R-:W-:Y:S02]  /*04f0*/  @!UP0 USHF.L.U32 UR5, UR4, 0xb, URZ ;  /* 0x0000000b04058899 */ /* 0x000fe4000800063f */
[----:B------:R-:W-:Y:S01]  /*0500*/  @!UP0 USHF.L.U32 UR4, UR4, 0x1, URZ ;  /* 0x0000000104048899 */ /* 0x000fe2000800063f */
[----:B------:R-:W-:Y:S02]  /*0510*/  @P3 IMAD.MOV.U32 R7, RZ, RZ, RZ ;  /* 0x000000ffff073224 */ /* 0x000fe400078e00ff */
[----:B------:R-:W-:Y:S01]  /*0520*/  IMAD.MOV.U32 R5, RZ, RZ, RZ ;  /* 0x000000ffff057224 */ /* 0x000fe200078e00ff */
[----:B------:R-:W0:Y:S01]  /*0530*/  @!UP0 S2UR UR7, SR_CgaCtaId ;  /* 0x00000000000789c3 */ /* 0x000e220000008800 */
[----:B------:R-:W-:-:S07]  /*0540*/  @P3 IMAD.MOV.U32 R11, RZ, RZ, RZ ;  /* 0x000000ffff0b3224 */ /* 0x000fce00078e00ff */
[----:B------:R-:W1:Y:S01]  /*0550*/  @!P3 LDC R9, c[0x0][0xc] ;  /* 0x00000300ff09bb82 */ /* 0x000e620000000800 */
[----:B--2---:R-:W-:-:S04]  /*0560*/  @P3 IMAD.WIDE.U32 R16, R4, R17, R6 ;  /* 0x0000001104103225 */ /* 0x004fc800078e0006 */
[----:B------:R-:W-:Y:S01]  /*0570*/  @P3 IMAD.IADD R17, R17, 0x1, R11 ;  /* 0x0000000111113824 */ /* 0x000fe200078e020b */
[----:B0-----:R-:W-:Y:S01]  /*0580*/  @!UP0 ULEA UR6, UR7, UR6, 0x18 ;  /* 0x0000000607068291 */ /* 0x001fe2000f8ec03f */
[----:B------:R-:W-:Y:S01]  /*0590*/  VOTEU.ALL UP0, P0 ;  /* 0x00000000003f7886 */ /* 0x000fe20000000000 */
[----:B------:R-:W-:-:S04]  /*05a0*/  ISETP.NE.AND P0, PT, R0, 0x3, PT ;  /* 0x000000030000780c */ /* 0x000fc80003f05270 */
[----:B------:R-:W-:Y:S01]  /*05b0*/  ISETP.EQ.OR P0, PT, R0, RZ, !P0 ;  /* 0x000000ff0000720c */ /* 0x000fe20004702670 */
[----:B-1----:R-:W-:-:S03]  /*05c0*/  @!P3 IMAD.WIDE.U32 R6, R9, R3, R4 ;  /* 0x000000030906b225 */ /* 0x002fc600078e0004 */
[C---:B------:R-:W-:Y:S01]  /*05d0*/  ISETP.EQ.AND P0, PT, R8.reuse, RZ, P0 ;  /* 0x000000ff0800720c */ /* 0x040fe20000702270 */
[----:B------:R-:W-:Y:S01]  /*05e0*/  VIADD R8, R8, 0xffffffff ;  /* 0xffffffff08087836 */ /* 0x000fe20000000000 */
[----:B------:R-:W0:Y:S02]  /*05f0*/  FENCE.VIEW.ASYNC.S ;  /* 0x00000000000073c6 */ /* 0x000e240000000000 */
[----:B0-----:R0:W3:Y:S01]  /*0600*/  @!UP0 SYNCS.EXCH.64 URZ, [UR6+0xa0], UR4 ;  /* 0x0000a004063f85b2 */ /* 0x0010e20008000100 */
[----:B------:R-:W-:Y:S01]  /*0610*/  @!P3 IMAD.MOV.U32 R16, RZ, RZ, R6 ;  /* 0x000000ffff10b224 */ /* 0x000fe200078e0006 */
[----:B------:R-:W-:Y:S01]  /*0620*/  SEL R19, RZ, 0x1, !P0 ;  /* 0x00000001ff137807 */ /* 0x000fe20004000000 */
[----:B------:R-:W-:Y:S01]  /*0630*/  @!P3 IMAD.MOV.U32 R17, RZ, RZ, R7 ;  /* 0x000000ffff11b224 */ /* 0x000fe200078e0007 */
[----:B------:R-:W-:-:S04]  /*0640*/  ISETP.GE.U32.AND P1, PT, R8, 0x2, PT ;  /* 0x000000020800780c */ /* 0x000fc80003f26070 */
[----:B------:R-:W-:Y:S01]  /*0650*/  SEL R19, R19, 0x2, P1 ;  /* 0x0000000213137807 */ /* 0x000fe20000800000 */
[----:B------:R0:W3:Y:S01]  /*0660*/  @!UP1 SYNCS.EXCH.64 URZ, [UR6+0xa8], UR4 ;  /* 0x0000a804063f95b2 */ /* 0x0000e20008000100 */
[----:B------:R-:W-:Y:S01]  /*0670*/  NOP ;  /* 0x0000000000007918 */ /* 0x000fe20000000000 */
[----:B---34-:R-:W-:Y:S06]  /*0680*/  BAR.SYNC.DEFER_BLOCKING 0x0 ;  /* 0x0000000000007b1d */ /* 0x018fec0000010000 */
[----:B------:R-:W-:Y:S05]  /*0690*/  @!P2 BRA `(.L_x_4) ;  /* 0x00000040001ca947 */ /* 0x000fea0003800000 */
[----:B------:R-:W-:-:S13]  /*06a0*/  ISETP.GT.U32.AND P0, PT, R8, 0x1, PT ;  /* 0x000000010800780c */ /* 0x000fda0003f04070 */
[----:B0-----:R-:W-:Y:S05]  /*06b0*/  @P0 EXIT ;  /* 0x000000000000094d */ /* 0x001fea0003800000 */
[----:B------:R-:W-:Y:S01]  /*06c0*/  ULDC.64 UR4, c[0x0][0x650] ;  /* 0x0001940000047ab9 */ /* 0x000fe20000000a00 */
[----:B------:R-:W-:Y:S01]  /*06d0*/  PRMT R0, RZ, 0x7610, R0 ;  /* 0x00007610ff007816 */ /* 0x000fe20000000000 */
[----:B------:R-:W-:Y:S01]  /*06e0*/  IMAD.MOV.U32 R58, RZ, RZ, -0x1 ;  /* 0xffffffffff3a7424 */ /* 0x000fe200078e00ff */
[----:B------:R-:W-:Y:S01]  /*06f0*/  ISETP.GE.U32.AND P0, PT, R16, UR4, PT ;  /* 0x0000000410007c0c */ /* 0x000fe2000bf06070 */
[----:B------:R-:W-:Y:S02]  /*0700*/  IMAD.MOV.U32 R59, RZ, RZ, -0x1 ;  /* 0xffffffffff3b7424 */ /* 0x000fe400078e00ff */
[----:B------:R-:W-:Y:S01]  /*0710*/  IMAD.MOV.U32 R57, RZ, RZ, -0x1 ;  /* 0xffffffffff397424 */ /* 0x000fe200078e00ff */
[----:B------:R-:W-:-:S13]  /*0720*/  ISETP.GE.U32.AND.EX P0, PT, R17, UR5, PT, P0 ;  /* 0x0000000511007c0c */ /* 0x000fda000bf06100 */
[----:B------:R-:W-:Y:S05]  /*0730*/  @P0 BRA `(.L_x_5) ;  /* 0x0000000400540947 */ /* 0x000fea0003800000 */
[----:B------:R-:W0:Y:S01]  /*0740*/  LDC.64 R14, c[0x0][0x628] ;  /* 0x00018a00ff0e7b82 */ /* 0x000e220000000a00 */
[----:B------:R-:W-:Y:S02]  /*0750*/  IMAD.MOV.U32 R6, RZ, RZ, R16 ;  /* 0x000000ffff067224 */ /* 0x000fe400078e0010 */
[----:B------:R-:W-:-:S05]  /*0760*/  IMAD.MOV.U32 R7, RZ, RZ, R17 ;  /* 0x000000ffff077224 */ /* 0x000fca00078e0011 */
[----:B------:R-:W1:Y:S08]  /*0770*/  LDC R0, c[0x0][0x630] ;  /* 0x00018c00ff007b82 */ /* 0x000e700000000800 */
[----:B------:R-:W2:Y:S01]  /*0780*/  LDC.64 R20, c[0x0][0x620] ;  /* 0x00018800ff147b82 */ /* 0x000ea20000000a00 */
[----:B0-----:R-:W-:-:S04]  /*0790*/  ISETP.NE.U32.AND P0, PT, R14, RZ, PT ;  /* 0x000000ff0e00720c */ /* 0x001fc80003f05070 */
[----:B------:R-:W-:-:S13]  /*07a0*/  ISETP.NE.AND.EX P0, PT, R15, RZ, PT, P0 ;  /* 0x000000ff0f00720c */ /* 0x000fda0003f05300 */
[----:B-12---:R-:W-:Y:S05]  /*07b0*/  @!P0 BRA `(.L_x_6) ;  /* 0x0000000000288947 */ /* 0x006fea0003800000 */
[----:B------:R-:W0:Y:S02]  /*07c0*/  LDC R11, c[0x0][0x634] ;  /* 0x00018d00ff0b7b82 */ /* 0x000e240000000800 */
[----:B0-----:R-:W-:-:S05]  /*07d0*/  IADD3 R11, P0, R16, R11, RZ ;  /* 0x0000000b100b7210 */ /* 0x001fca0007f1e0ff */
[----:B------:R-:W-:-:S04]  /*07e0*/  IMAD.X R13, RZ, RZ, R17, P0 ;  /* 0x000000ffff0d7224 */ /* 0x000fc800000e0611 */
[----:B------:R-:W-:-:S04]  /*07f0*/  IMAD.WIDE.U32 R6, R13, R14, RZ ;  /* 0x0000000e0d067225 */ /* 0x000fc800078e00ff */
[----:B------:R-:W-:-:S04]  /*0800*/  IMAD.WIDE.U32 R8, P0, R11, R15, R6 ;  /* 0x0000000f0b087225 */ /* 0x000fc80007800006 */
[----:B------:R-:W-:-:S04]  /*0810*/  IMAD.WIDE.U32 R6, R11, R14, RZ ;  /* 0x0000000e0b067225 */ /* 0x000fc800078e00ff */
[----:B------:R-:W-:Y:S01]  /*0820*/  IMAD.X R11, RZ, RZ, RZ, P0 ;  /* 0x000000ffff0b7224 */ /* 0x000fe200000e06ff */
[----:B------:R-:W-:Y:S01]  /*0830*/  IADD3 RZ, P0, R7, R8, RZ ;  /* 0x0000000807ff7210 */ /* 0x000fe20007f1e0ff */
[----:B------:R-:W-:-:S04]  /*0840*/  IMAD.MOV.U32 R10, RZ, RZ, R9 ;  /* 0x000000ffff0a7224 */ /* 0x000fc800078e0009 */
[----:B------:R-:W-:-:S08]  /*0850*/  IMAD.WIDE.U32.X R6, R13, R15, R10, P0 ;  /* 0x0000000f0d067225 */ /* 0x000fd000000e040a */
.L_x_6:
[-CC-:B------:R-:W-:Y:S01]  /*0860*/  SHF.R.U64 R57, R6, R0.reuse, R7.reuse ;  /* 0x0000000006397219 */ /* 0x180fe20000001207 */
[----:B------:R-:W0:Y:S01]  /*0870*/  LDC R10, c[0x0][0x618] ;  /* 0x00018600ff0a7b82 */ /* 0x000e220000000800 */
[----:B------:R-:W-:Y:S01]  /*0880*/  SHF.R.U32.HI R5, RZ, R0, R7 ;  /* 0x00000000ff057219 */ /* 0x000fe20000011607 */
[----:B------:R-:W-:Y:S01]  /*0890*/  ULDC UR4, c[0x0][0x150] ;  /* 0x0000540000047ab9 */ /* 0x000fe20000000800 */
[----:B------:R-:W-:Y:S02]  /*08a0*/  IADD3 R9, P0, RZ, -R57, RZ ;  /* 0x80000039ff097210 */ /* 0x000fe40007f1e0ff */
[----:B------:R-:W-:-:S03]  /*08b0*/  I2FP.F32.U32 R0, R4 ;  /* 0x0000000400007245 */ /* 0x000fc60000201000 */
[----:B------:R-:W1:Y:S01]  /*08c0*/  LDC.64 R28, c[0x0][0x640] ;  /* 0x00019000ff1c7b82 */ /* 0x000e620000000a00 */
[----:B------:R-:W-:Y:S02]  /*08d0*/  IMAD.X R11, RZ, RZ, ~R5, P0 ;  /* 0x000000ffff0b7224 */ /* 0x000fe400000e0e05 */
[----:B------:R-:W-:Y:S01]  /*08e0*/  FMUL R0, R0, UR4 ;  /* 0x0000000400007c20 */ /* 0x000fe20008400000 */
[----:B------:R-:W-:Y:S01]  /*08f0*/  IMAD.WIDE.U32 R6, R9, R20, R16 ;  /* 0x0000001409067225 */ /* 0x000fe200078e0010 */
[----:B------:R-:W-:-:S03]  /*0900*/  ULDC UR4, c[0x0][0x154] ;  /* 0x0000550000047ab9 */ /* 0x000fc60000000800 */
[----:B------:R-:W-:Y:S01]  /*0910*/  IMAD R8, R11, R20, RZ ;  /* 0x000000140b087224 */ /* 0x000fe200078e02ff */
[----:B------:R-:W2:Y:S01]  /*0920*/  LDC R5, c[0x0][0x144] ;  /* 0x00005100ff057b82 */ /* 0x000ea20000000800 */
[----:B------:R-:W3:Y:S02]  /*0930*/  F2I.U32.TRUNC.NTZ R0, R0 ;  /* 0x0000000000007305 */ /* 0x000ee4000020f000 */
[----:B------:R-:W-:-:S04]  /*0940*/  IMAD R9, R9, R21, R8 ;  /* 0x0000001509097224 */ /* 0x000fc800078e0208 */
[----:B------:R-:W-:Y:S01]  /*0950*/  IMAD.IADD R7, R7, 0x1, R9 ;  /* 0x0000000107077824 */ /* 0x000fe200078e0209 */
[----:B------:R-:W4:Y:S01]  /*0960*/  LDC R12, c[0x0][0x608] ;  /* 0x00018200ff0c7b82 */ /* 0x000f220000000800 */
[----:B------:R-:W-:-:S03]  /*0970*/  IMAD.MOV.U32 R9, RZ, RZ, -0x1 ;  /* 0xffffffffff097424 */ /* 0x000fc600078e00ff */
[-CC-:B0-----:R-:W-:Y:S02]  /*0980*/  SHF.R.U64 R20, R6, R10.reuse, R7.reuse ;  /* 0x0000000a06147219 */ /* 0x181fe40000001207 */
[----:B------:R-:W-:Y:S02]  /*0990*/  I2FP.F32.U32 R6, R3 ;  /* 0x0000000300067245 */ /* 0x000fe40000201000 */
[----:B------:R-:W0:Y:S01]  /*09a0*/  LDC R26, c[0x0][0x658] ;  /* 0x00019600ff1a7b82 */ /* 0x000e220000000800 */
[----:B-1----:R-:W-:Y:S01]  /*09b0*/  ISETP.NE.U32.AND P0, PT, R28, RZ, PT ;  /* 0x000000ff1c00720c */ /* 0x002fe20003f05070 */
[----:B---3--:R-:W-:Y:S01]  /*09c0*/  IMAD.MOV R8, RZ, RZ, -R0 ;  /* 0x000000ffff087224 */ /* 0x008fe200078e0a00 */
[----:B------:R-:W-:Y:S01]  /*09d0*/  SHF.R.U32.HI R7, RZ, R10, R7 ;  /* 0x0000000aff077219 */ /* 0x000fe20000011607 */
[----:B------:R-:W-:Y:S01]  /*09e0*/  FMUL R6, R6, UR4 ;  /* 0x0000000406067c20 */ /* 0x000fe20008400000 */
[----:B------:R-:W-:-:S03]  /*09f0*/  ISETP.NE.AND.EX P0, PT, R29, RZ, PT, P0 ;  /* 0x000000ff1d00720c */ /* 0x000fc60003f05300 */
[----:B------:R-:W1:Y:S01]  /*0a00*/  LDC R14, c[0x0][0x148] ;  /* 0x00005200ff0e7b82 */ /* 0x000e620000000800 */
[----:B--2---:R-:W-:-:S07]  /*0a10*/  IMAD R0, R5, R8, R4 ;  /* 0x0000000805007224 */ /* 0x004fce00078e0204 */
[----:B------:R-:W2:Y:S01]  /*0a20*/  LDC R24, c[0x0][0x600] ;  /* 0x00018000ff187b82 */ /* 0x000ea20000000800 */
[-CC-:B----4-:R-:W-:Y:S02]  /*0a30*/  SHF.R.U64 R30, R20, R12.reuse, R7.reuse ;  /* 0x0000000c141e7219 */ /* 0x190fe40000001207 */
[----:B------:R-:W-:Y:S01]  /*0a40*/  SHF.R.U32.HI R5, RZ, R12, R7 ;  /* 0x0000000cff057219 */ /* 0x000fe20000011607 */
[----:B------:R-:W-:Y:S01]  /*0a50*/  IMAD.MOV.U32 R7, RZ, RZ, 0x1 ;  /* 0x00000001ff077424 */ /* 0x000fe200078e00ff */
[----:B------:R3:W4:Y:S03]  /*0a60*/  F2I.U32.TRUNC.NTZ R12, R6 ;  /* 0x00000006000c7305 */ /* 0x000726000020f000 */
[----:B------:R-:W1:Y:S01]  /*0a70*/  LDC R15, c[0x0][0x648] ;  /* 0x00019200ff0f7b82 */ /* 0x000e620000000800 */
[-C--:B0-----:R-:W-:Y:S02]  /*0a80*/  SHF.L.U32 R4, R9, R26.reuse, RZ ;  /* 0x0000001a09047219 */ /* 0x081fe400000006ff */
[----:B------:R-:W-:-:S02]  /*0a90*/  SHF.R.U64 R32, R30, R26, R5 ;  /* 0x0000001a1e207219 */ /* 0x000fc40000001205 */
[----:B------:R-:W-:Y:S02]  /*0aa0*/  LOP3.LUT R11, RZ, R4, RZ, 0x33, !PT ;  /* 0x00000004ff0b7212 */ /* 0x000fe400078e33ff */
[-C--:B------:R-:W-:Y:S01]  /*0ab0*/  SHF.R.U32.HI R5, RZ, R26.reuse, R5 ;  /* 0x0000001aff057219 */ /* 0x080fe20000011605 */
[----:B------:R-:W0:Y:S01]  /*0ac0*/  LDC R21, c[0x0][0x638] ;  /* 0x00018e00ff157b82 */ /* 0x000e220000000800 */
[----:B------:R-:W-:Y:S01]  /*0ad0*/  SHF.L.U32 R10, R7, R26, RZ ;  /* 0x0000001a070a7219 */ /* 0x000fe200000006ff */
[----:B------:R-:W-:-:S06]  /*0ae0*/  IMAD.MOV.U32 R4, RZ, RZ, R32 ;  /* 0x000000ffff047224 */ /* 0x000fcc00078e0020 */
[----:B------:R-:W0:Y:S01]  /*0af0*/  LDC R58, c[0x0][0x610] ;  /* 0x00018400ff3a7b82 */ /* 0x000e220000000800 */
[----:B---34-:R-:W-:Y:S05]  /*0b00*/  @!P0 BRA `(.L_x_7) ;  /* 0x0000000000288947 */ /* 0x018fea0003800000 */
[----:B------:R-:W3:Y:S02]  /*0b10*/  LDC R9, c[0x0][0x64c] ;  /* 0x00019300ff097b82 */ /* 0x000ee40000000800 */
[----:B---3--:R-:W-:-:S05]  /*0b20*/  IADD3 R9, P0, R32, R9, RZ ;  /* 0x0000000920097210 */ /* 0x008fca0007f1e0ff */
        /* <DEDUP_REMOVED lines=8> */
.L_x_7:
[----:B-1----:R-:W-:Y:S01]  /*0bb0*/  SHF.R.U64 R4, R4, R15, R5 ;  /* 0x0000000f04047219 */ /* 0x002fe20000001205 */
[----:B--2---:R-:W-:Y:S01]  /*0bc0*/  VIADD R5, R24, 0xffffffff ;  /* 0xffffffff18057836 */ /* 0x004fe20000000000 */
[----:B------:R-:W-:Y:S01]  /*0bd0*/  LOP3.LUT R11, R30, R11, RZ, 0xc0, !PT ;  /* 0x0000000b1e0b7212 */ /* 0x000fe200078ec0ff */
[----:B------:R-:W-:Y:S02]  /*0be0*/  IMAD.MOV R12, RZ, RZ, -R12 ;  /* 0x000000ffff0c7224 */ /* 0x000fe400078e0a0c */
[----:B------:R-:W-:Y:S01]  /*0bf0*/  IMAD.MOV R6, RZ, RZ, -R4 ;  /* 0x000000ffff067224 */ /* 0x000fe200078e0a04 */
[----:B------:R-:W-:Y:S01]  /*0c00*/  LOP3.LUT R5, R20, R5, RZ, 0xc0, !PT ;  /* 0x0000000514057212 */ /* 0x000fe200078ec0ff */
[----:B------:R-:W-:Y:S02]  /*0c10*/  @P3 IMAD R0, R14, R12, R3 ;  /* 0x0000000c0e003224 */ /* 0x000fe400078e0203 */
[----:B------:R-:W-:Y:S02]  /*0c20*/  IMAD R11, R10, R4, R11 ;  /* 0x000000040a0b7224 */ /* 0x000fe400078e020b */
[----:B0-----:R-:W-:-:S02]  /*0c30*/  IMAD R3, R6, R21, R32 ;  /* 0x0000001506037224 */ /* 0x001fc400078e0220 */
[----:B------:R-:W-:Y:S02]  /*0c40*/  IMAD R58, R11, R58, R0 ;  /* 0x0000003a0b3a7224 */ /* 0x000fe400078e0200 */
[----:B------:R-:W-:Y:S02]  /*0c50*/  IMAD R3, R3, R24, R5 ;  /* 0x0000001803037224 */ /* 0x000fe400078e0205 */
[----:B------:R-:W-:-:S03]  /*0c60*/  IMAD.MOV.U32 R0, RZ, RZ, 0x1 ;  /* 0x00000001ff007424 */ /* 0x000fc600078e00ff */
[----:B------:R-:W-:Y:S02]  /*0c70*/  SEL R59, R3, R58, !P3 ;  /* 0x0000003a033b7207 */ /* 0x000fe40005800000 */
[----:B------:R-:W-:-:S07]  /*0c80*/  SEL R58, R58, R3, !P3 ;  /* 0x000000033a3a7207 */ /* 0x000fce0005800000 */
.L_x_5:
[----:B------:R-:W-:-:S08]  /*0c90*/  NOP ;  /* 0x0000000000007918 */ /* 0x000fd00000000000 */
[----:B------:R-:W0:Y:S02]  /*0ca0*/  USETMAXREG.TRY_ALLOC.CTAPOOL UP0, 0xe8 ;  /* 0x000000e8000079c8 */ /* 0x000e240008000600 */
[----:B0-----:R-:W-:-:S13]  /*0cb0*/  PLOP3.LUT P0, PT, PT, PT, UP0, 0x80, 0x0 ;  /* 0x000000000000781c */ /* 0x001fda0003f0f008 */
[----:B------:R-:W-:Y:S05]  /*0cc0*/  @!P0 BRA `(.L_x_5) ;  /* 0xfffffffc00f08947 */ /* 0x000fea000383ffff */
[----:B------:R-:W-:Y:S01]  /*0cd0*/  ULDC.64 UR4, c[0x0][0x598] ;  /* 0x0001660000047ab9 */ /* 0x000fe20000000a00 */
[----:B------:R-:W-:Y:S01]  /*0ce0*/  ULDC.64 UR36, c[0x0][0x208] ;  /* 0x0000820000247ab9 */ /* 0x000fe20000000a00 */
[----:B------:R-:W-:-:S04]  /*0cf0*/  ISETP.NE.U32.AND P0, PT, RZ, UR4, PT ;  /* 0x00000004ff007c0c */ /* 0x000fc8000bf05070 */
[----:B------:R-:W-:-:S13]  /*0d00*/  ISETP.NE.AND.EX P0, PT, RZ, UR5, PT, P0 ;  /* 0x00000005ff007c0c */ /* 0x000fda000bf05300 */
[----:B------:R-:W-:Y:S05]  /*0d10*/  @!P0 BRA `(.L_x_8) ;  /* 0x00000000001c8947 */ /* 0x000fea0003800000 */
[----:B------:R-:W0:Y:S02]  /*0d20*/  LDC.64 R4, c[0x0][0x598] ;  /* 0x00016600ff047b82 */ /* 0x000e240000000a00 */
[----:B0-----:R-:W2:Y:S02]  /*0d30*/  LDG.E.64 R4, desc[UR36][R4.64] ;  /* 0x0000002404047981 */ /* 0x001ea4000c1e1b00 */
[----:B--2---:R-:W-:-:S04]  /*0d40*/  ISETP.NE.U32.AND P0, PT, R4, RZ, PT ;  /* 0x000000ff0400720c */ /* 0x004fc80003f05070 */
[----:B------:R-:W-:-:S13]  /*0d50*/  ISETP.NE.AND.EX P0, PT, R5, RZ, PT, P0 ;  /* 0x000000ff0500720c */ /* 0x000fda0003f05300 */
[----:B------:R-:W-:Y:S05]  /*0d60*/  @!P0 BRA `(.L_x_8) ;  /* 0x0000000000088947 */ /* 0x000fea0003800000 */
[----:B------:R0:W5:Y:S01]  /*0d70*/  LD.E R23, desc[UR36][R4.64] ;  /* 0x0000002404177980 */ /* 0x000162000c101900 */
[----:B------:R-:W-:Y:S05]  /*0d80*/  BRA `(.L_x_9) ;  /* 0x0000000000247947 */ /* 0x000fea0003800000 */
.L_x_8:
[----:B------:R-:W-:Y:S02]  /*0d90*/  ULDC.64 UR4, c[0x0][0x588] ;  /* 0x0001620000047ab9 */ /* 0x000fe40000000a00 */
[----:B------:R-:W-:-:S04]  /*0da0*/  ISETP.NE.U32.AND P0, PT, RZ, UR4, PT ;  /* 0x00000004ff007c0c */ /* 0x000fc8000bf05070 */
[----:B------:R-:W-:-:S13]  /*0db0*/  ISETP.NE.AND.EX P0, PT, RZ, UR5, PT, P0 ;  /* 0x00000005ff007c0c */ /* 0x000fda000bf05300 */
[----:B------:R-:W-:Y:S05]  /*0dc0*/  @!P0 BRA `(.L_x_10) ;  /* 0x00000000000c8947 */ /* 0x000fea0003800000 */
[----:B------:R-:W0:Y:S02]  /*0dd0*/  LDC.64 R4, c[0x0][0x588] ;  /* 0x00016200ff047b82 */ /* 0x000e240000000a00 */
[----:B0-----:R1:W5:Y:S01]  /*0de0*/  LDG.E R23, desc[UR36][R4.64] ;  /* 0x0000002404177981 */ /* 0x001362000c1e1900 */
[----:B------:R-:W-:Y:S05]  /*0df0*/  BRA `(.L_x_9) ;  /* 0x0000000000087947 */ /* 0x000fea0003800000 */
.L_x_10:
[----:B------:R-:W-:Y:S02]  /*0e00*/  ULDC UR4, c[0x0][0x580] ;  /* 0x0001600000047ab9 */ /* 0x000fe40000000800 */
[----:B------:R-:W-:-:S07]  /*0e10*/  IMAD.U32 R23, RZ, RZ, UR4 ;  /* 0x00000004ff177e24 */ /* 0x000fce000f8e00ff */
.L_x_9:
[----:B------:R-:W-:Y:S02]  /*0e20*/  ULDC.64 UR4, c[0x0][0x5a0] ;  /* 0x0001680000047ab9 */ /* 0x000fe40000000a00 */
[----:B------:R-:W-:-:S04]  /*0e30*/  ISETP.NE.U32.AND P0, PT, RZ, UR4, PT ;  /* 0x00000004ff007c0c */ /* 0x000fc8000bf05070 */
[----:B------:R-:W-:-:S13]  /*0e40*/  ISETP.NE.AND.EX P0, PT, RZ, UR5, PT, P0 ;  /* 0x00000005ff007c0c */ /* 0x000fda000bf05300 */
[----:B------:R-:W-:Y:S05]  /*0e50*/  @!P0 BRA `(.L_x_11) ;  /* 0x00000000001c8947 */ /* 0x000fea0003800000 */
[----:B01----:R-:W0:Y:S02]  /*0e60*/  LDC.64 R4, c[0x0][0x5a0] ;  /* 0x00016800ff047b82 */ /* 0x003e240000000a00 */
[----:B0-----:R-:W2:Y:S02]  /*0e70*/  LDG.E.64 R4, desc[UR36][R4.64] ;  /* 0x0000002404047981 */ /* 0x001ea4000c1e1b00 */
[----:B--2---:R-:W-:-:S04]  /*0e80*/  ISETP.NE.U32.AND P0, PT, R4, RZ, PT ;  /* 0x000000ff0400720c */ /* 0x004fc80003f05070 */
[----:B------:R-:W-:-:S13]  /*0e90*/  ISETP.NE.AND.EX P0, PT, R5, RZ, PT, P0 ;  /* 0x000000ff0500720c */ /* 0x000fda0003f05300 */
[----:B------:R-:W-:Y:S05]  /*0ea0*/  @!P0 BRA `(.L_x_11) ;  /* 0x0000000000088947 */ /* 0x000fea0003800000 */
[----:B------:R0:W5:Y:S01]  /*0eb0*/  LD.E R56, desc[UR36][R4.64] ;  /* 0x0000002404387980 */ /* 0x000162000c101900 */
[----:B------:R-:W-:Y:S05]  /*0ec0*/  BRA `(.L_x_12) ;  /* 0x0000000000247947 */ /* 0x000fea0003800000 */
.L_x_11:
[----:B------:R-:W-:Y:S02]  /*0ed0*/  ULDC.64 UR4, c[0x0][0x590] ;  /* 0x0001640000047ab9 */ /* 0x000fe40000000a00 */
[----:B------:R-:W-:-:S04]  /*0ee0*/  ISETP.NE.U32.AND P0, PT, RZ, UR4, PT ;  /* 0x00000004ff007c0c */ /* 0x000fc8000bf05070 */
[----:B------:R-:W-:-:S13]  /*0ef0*/  ISETP.NE.AND.EX P0, PT, RZ, UR5, PT, P0 ;  /* 0x00000005ff007c0c */ /* 0x000fda000bf05300 */
[----:B------:R-:W-:Y:S05]  /*0f00*/  @!P0 BRA `(.L_x_13) ;  /* 0x00000000000c8947 */ /* 0x000fea0003800000 */
[----:B01----:R-:W0:Y:S02]  /*0f10*/  LDC.64 R4, c[0x0][0x590] ;  /* 0x00016400ff047b82 */ /* 0x003e240000000a00 */
[----:B0-----:R1:W5:Y:S01]  /*0f20*/  LDG.E R56, desc[UR36][R4.64] ;  /* 0x0000002404387981 */ /* 0x001362000c1e1900 */
[----:B------:R-:W-:Y:S05]  /*0f30*/  BRA `(.L_x_12) ;  /* 0x0000000000087947 */ /* 0x000fea0003800000 */
.L_x_13:
[----:B------:R-:W-:Y:S02]  /*0f40*/  ULDC UR4, c[0x0][0x584] ;  /* 0x0001610000047ab9 */ /* 0x000fe40000000800 */
[----:B------:R-:W-:-:S07]  /*0f50*/  IMAD.U32 R56, RZ, RZ, UR4 ;  /* 0x00000004ff387e24 */ /* 0x000fce000f8e00ff */
.L_x_12:
[----:B------:R-:W-:-:S13]  /*0f60*/  LOP3.LUT P0, RZ, R0, 0xff, RZ, 0xc0, !PT ;  /* 0x000000ff00ff7812 */ /* 0x000fda000780c0ff */
[----:B------:R-:W-:Y:S05]  /*0f70*/  @!P0 EXIT ;  /* 0x000000000000894d */ /* 0x000fea0003800000 */
[----:B------:R-:W-:Y:S01]  /*0f80*/  ULDC UR4, c[0x0][0x28c] ;  /* 0x0000a30000047ab9 */ /* 0x000fe20000000800 */
[----:B------:R-:W-:Y:S01]  /*0f90*/  LOP3.LUT R62, R19, 0x1, RZ, 0xfc, !PT ;  /* 0x00000001133e7812 */ /* 0x000fe200078efcff */
[----:B------:R-:W-:Y:S01]  /*0fa0*/  UIADD3 UR4, UR4, 0x3f, URZ ;  /* 0x0000003f04047890 */ /* 0x000fe2000fffe03f */
[----:B------:R-:W-:Y:S01]  /*0fb0*/  UMOV UR38, URZ ;  /* 0x0000003f00267c82 */ /* 0x000fe20008000000 */
[----:B------:R-:W-:Y:S02]  /*0fc0*/  UMOV UR39, URZ ;  /* 0x0000003f00277c82 */ /* 0x000fe40008000000 */
[----:B------:R-:W-:-:S04]  /*0fd0*/  USHF.R.S32.HI UR5, URZ, 0x1f, UR4 ;  /* 0x0000001f3f057899 */ /* 0x000fc80008011404 */
[----:B------:R-:W-:-:S04]  /*0fe0*/  ULEA.HI UR5, UR5, UR4, URZ, 0x6 ;  /* 0x0000000405057291 */ /* 0x000fc8000f8f303f */
[----:B------:R-:W-:-:S12]  /*0ff0*/  USHF.R.S32.HI UR40, URZ, 0x6, UR5 ;  /* 0x000000063f287899 */ /* 0x000fd80008011405 */
.L_x_95:
[----:B------:R-:W-:Y:S01]  /*1000*/  LOP3.LUT R0, R18, 0x80, RZ, 0xc0, !PT ;  /* 0x0000008012007812 */ /* 0x000fe200078ec0ff */
[----:B--2---:R-:W2:Y:S01]  /*1010*/  S2UR UR7, SR_CgaCtaId ;  /* 0x00000000000779c3 */ /* 0x004ea20000008800 */
[----:B------:R-:W-:Y:S02]  /*1020*/  UMOV UR6, 0x400 ;  /* 0x0000040000067882 */ /* 0x000fe40000000000 */
[----:B------:R-:W-:-:S06]  /*1030*/  SHF.R.U32.HI R0, RZ, 0x7, R0 ;  /* 0x00000007ff007819 */ /* 0x000fcc0000011600 */
[----:B---3--:R-:W3:Y:S01]  /*1040*/  SHFL.IDX PT, R0, R0, RZ, 0x1f ;  /* 0x00001fff00007589 */ /* 0x008ee200000e0000 */
[----:B--2---:R-:W-:Y:S01]  /*1050*/  ULEA UR42, UR7, UR6, 0x18 ;  /* 0x00000006072a7291 */ /* 0x004fe2000f8ec03f */
[----:B---3--:R-:W-:-:S13]  /*1060*/  R2UR UR4, R0 ;  /* 0x00000000000472ca */ /* 0x008fda00000e0000 */
[----:B------:R-:W-:-:S04]  /*1070*/  ULEA.HI UR5, UR4, UR4, URZ, 0x1 ;  /* 0x0000000404057291 */ /* 0x000fc8000f8f083f */
[----:B------:R-:W-:-:S04]  /*1080*/  ULOP3.LUT UR5, UR5, 0x7fffe, URZ, 0xc0, !UPT ;  /* 0x0007fffe05057892 */ /* 0x000fc8000f8ec03f */
[----:B------:R-:W-:-:S03]  /*1090*/  UIADD3 UR5, UR4, -UR5, URZ ;  /* 0x8000000504057290 */ /* 0x000fc6000fffe03f */
[----:B------:R-:W-:Y:S01]  /*10a0*/  ULDC UR4, c[0x0][0x28c] ;  /* 0x0000a30000047ab9 */ /* 0x000fe20000000800 */
[----:B------:R-:W-:Y:S01]  /*10b0*/  ULEA UR5, UR5, UR42, 0xd ;  /* 0x0000002a05057291 */ /* 0x000fe2000f8e683f */
[----:B------:R-:W-:-:S03]  /*10c0*/  ISETP.LT.AND P0, PT, RZ, UR4, PT ;  /* 0x00000004ff007c0c */ /* 0x000fc6000bf01270 */
[----:B------:R-:W-:-:S04]  /*10d0*/  UIADD3 UR5, UR5, 0x180, URZ ;  /* 0x0000018005057890 */ /* 0x000fc8000fffe03f */
[----:B------:R-:W-:-:S04]  /*10e0*/  USHF.R.U32.HI UR5, URZ, 0x4, UR5 ;  /* 0x000000043f057899 */ /* 0x000fc80008011605 */
[----:B------:R-:W-:Y:S02]  /*10f0*/  ULOP3.LUT UR41, UR5, 0x3fff, URZ, 0xc0, !UPT ;  /* 0x00003fff05297892 */ /* 0x000fe4000f8ec03f */
[----:B-1--45:R-:W-:Y:S10]  /*1100*/  @P0 BRA `(.L_x_14) ;  /* 0x0000000000400947 */ /* 0x032ff40003800000 */
[----:B------:R-:W-:Y:S01]  /*1110*/  MOV R0, 0x0 ;  /* 0x0000000000007802 */ /* 0x000fe20000000f00 */
[----:B------:R-:W-:Y:S01]  /*1120*/  ULDC.64 UR4, c[0x4][0x68] ;  /* 0x01001a0000047ab9 */ /* 0x000fe20000000a00 */
[----:B------:R-:W-:Y:S01]  /*1130*/  ULDC.64 UR6, c[0x4][0x8] ;  /* 0x0100020000067ab9 */ /* 0x000fe20000000a00 */
[----:B01----:R-:W-:Y:S01]  /*1140*/  IMAD.U32 R4, RZ, RZ, UR4 ;  /* 0x00000004ff047e24 */ /* 0x003fe2000f8e00ff */
[----:B------:R0:W1:Y:S01]  /*1150*/  LDC.64 R14, c[0x4][R0] ;  /* 0x01000000000e7b82 */ /* 0x0000620000000a00 */
[----:B------:R-:W-:Y:S01]  /*1160*/  IMAD.U32 R5, RZ, RZ, UR5 ;  /* 0x00000005ff057e24 */ /* 0x000fe2000f8e00ff */
[----:B------:R-:W-:Y:S01]  /*1170*/  ULDC.64 UR4, c[0x4][0x70] ;  /* 0x01001c0000047ab9 */ /* 0x000fe20000000a00 */
[----:B------:R-:W-:Y:S02]  /*1180*/  IMAD.U32 R10, RZ, RZ, UR6 ;  /* 0x00000006ff0a7e24 */ /* 0x000fe4000f8e00ff */
[----:B------:R-:W-:Y:S02]  /*1190*/  IMAD.U32 R6, RZ, RZ, UR4 ;  /* 0x00000004ff067e24 */ /* 0x000fe4000f8e00ff */
[----:B------:R-:W-:-:S02]  /*11a0*/  IMAD.U32 R7, RZ, RZ, UR5 ;  /* 0x00000005ff077e24 */ /* 0x000fc4000f8e00ff */
[----:B------:R-:W-:Y:S02]  /*11b0*/  IMAD.U32 R11, RZ, RZ, UR7 ;  /* 0x00000007ff0b7e24 */ /* 0x000fe4000f8e00ff */
[----:B------:R-:W-:Y:S02]  /*11c0*/  IMAD.MOV.U32 R8, RZ, RZ, 0x1e1 ;  /* 0x000001e1ff087424 */ /* 0x000fe400078e00ff */
[----:B------:R-:W-:Y:S02]  /*11d0*/  IMAD.MOV.U32 R12, RZ, RZ, 0x1 ;  /* 0x00000001ff0c7424 */ /* 0x000fe400078e00ff */
[----:B0-----:R-:W-:-:S07]  /*11e0*/  IMAD.MOV.U32 R13, RZ, RZ, RZ ;  /* 0x000000ffff0d7224 */ /* 0x001fce00078e00ff */
[----:B------:R-:W-:-:S07]  /*11f0*/  LEPC R20, `(.L_x_14) ;  /* 0x000000001014794e */ /* 0x000fce0000000000 */
[----:B-1---5:R-:W-:Y:S05]  /*1200*/  CALL.ABS.NOINC R14 ;  /* 0x000000000e007343 */ /* 0x022fea0003c00000 */
.L_x_14:
[----:B------:R-:W-:-:S13]  /*1210*/  ISETP.NE.AND P0, PT, R62, 0x3, PT ;  /* 0x000000033e00780c */ /* 0x000fda0003f05270 */
[----:B------:R-:W-:Y:S05]  /*1220*/  @!P0 BRA `(.L_x_15) ;  /* 0x0000000000048947 */ /* 0x000fea0003800000 */
[----:B------:R-:W-:Y:S01]  /*1230*/  BPT.TRAP 0x1 ;  /* 0x000000040000795c */ /* 0x000fe20000300000 */
.L_x_15:
[----:B------:R-:W-:Y:S02]  /*1240*/  IMAD.U32 R3, RZ, RZ, UR39 ;  /* 0x00000027ff037e24 */ /* 0x000fe4000f8e00ff */
[----:B------:R-:W-:-:S03]  /*1250*/  IMAD.U32 R0, RZ, RZ, UR38 ;  /* 0x00000026ff007e24 */ /* 0x000fc6000f8e00ff */
[----:B------:R-:W-:Y:S02]  /*1260*/  LEA R3, R3, UR42, 0x3 ;  /* 0x0000002a03037c11 */ /* 0x000fe4000f8e18ff */
[----:B------:R-:W-:-:S04]  /*1270*/  SHF.L.U32 R0, R0, 0x1f, RZ ;  /* 0x0000001f00007819 */ /* 0x000fc800000006ff */
[----:B------:R2:W3:Y:S01]  /*1280*/  SYNCS.PHASECHK.TRANS64.TRYWAIT P1, [R3+URZ], R0 ;  /* 0x00000000030075a7 */ /* 0x0004e2000802017f */
[----:B------:R-:W-:Y:S05]  /*1290*/  @!P0 BRA `(.L_x_16) ;  /* 0x0000000000048947 */ /* 0x000fea0003800000 */
[----:B------:R-:W-:Y:S01]  /*12a0*/  BPT.TRAP 0x1 ;  /* 0x000000040000795c */ /* 0x000fe20000300000 */
.L_x_16:
[----:B---3--:R-:W-:Y:S05]  /*12b0*/  @P1 BRA `(.L_x_17) ;  /* 0x0000000000081947 */ /* 0x008fea0003800000 */
[----:B------:R-:W3:Y:S02]  /*12c0*/  SYNCS.PHASECHK.TRANS64.TRYWAIT P1, [R3+URZ], R0 ;  /* 0x00000000030075a7 */ /* 0x000ee4000802017f */
[----:B---3--:R-:W-:Y:S05]  /*12d0*/  @!P1 BRA `(.L_x_18) ;  /* 0x0000004c004c9947 */ /* 0x008fea0003800000 */
.L_x_17:
[----:B------:R-:W-:-:S04]  /*12e0*/  UISETP.LT.AND UP0, UPT, UR40, 0x1, UPT ;  /* 0x000000012800788c */ /* 0x000fc8000bf01270 */
[----:B------:R-:W-:-:S04]  /*12f0*/  USEL UR4, UR40, 0x1, UP0 ;  /* 0x0000000128047887 */ /* 0x000fc80008000000 */
[----:B------:R-:W-:-:S06]  /*1300*/  UIADD3 UR4, UR40, -UR4, URZ ;  /* 0x8000000428047290 */ /* 0x000fcc000fffe03f */
[----:B--23--:R-:W-:Y:S01]  /*1310*/  IMAD.U32 R0, RZ, RZ, UR4 ;  /* 0x00000004ff007e24 */ /* 0x00cfe2000f8e00ff */
[----:B------:R-:W-:Y:S05]  /*1320*/  WARPSYNC.ALL ;  /* 0x0000000000007948 */ /* 0x000fea0003800000 */
[----:B------:R-:W-:Y:S01]  /*1330*/  ISETP.GE.AND P1, PT, R0, 0x1, PT ;  /* 0x000000010000780c */ /* 0x000fe20003f26270 */
[----:B------:R-:W-:Y:S01]  /*1340*/  UIADD3 UR4, UR42, 0x24180, URZ ;  /* 0x000241802a047890 */ /* 0x000fe2000fffe03f */
[----:B------:R-:W-:Y:S01]  /*1350*/  WARPGROUP.ARRIVE ;  /* 0x00000000000079c5 */ /* 0x000fe20000000000 */
[----:B------:R-:W-:Y:S01]  /*1360*/  UMOV UR9, 0x40000040 ;  /* 0x4000004000097882 */ /* 0x000fe20000000000 */
[----:B------:R-:W-:Y:S01]  /*1370*/  UMOV UR11, 0x40000040 ;  /* 0x40000040000b7882 */ /* 0x000fe20000000000 */
[----:B------:R-:W-:-:S04]  /*1380*/  USHF.R.U32.HI UR4, URZ, 0x4, UR4 ;  /* 0x000000043f047899 */ /* 0x000fc80008011604 */
[----:B------:R-:W-:Y:S02]  /*1390*/  ULOP3.LUT UR5, UR4, 0x3fff, URZ, 0xc0, !UPT ;  /* 0x00003fff04057892 */ /* 0x000fe4000f8ec03f */
[----:B------:R-:W-:Y:S02]  /*13a0*/  ULOP3.LUT UR4, UR41, 0x10000, URZ, 0xfc, !UPT ;  /* 0x0001000029047892 */ /* 0x000fe4000f8efc3f */
[----:B------:R-:W-:Y:S02]  /*13b0*/  ULOP3.LUT UR5, UR5, 0x10000, URZ, 0xfc, !UPT ;  /* 0x0001000005057892 */ /* 0x000fe4000f8efc3f */
[----:B------:R-:W-:Y:S02]  /*13c0*/  ULEA UR6, UR39, UR4, 0xa ;  /* 0x0000000427067291 */ /* 0x000fe4000f8e503f */
[----:B------:R-:W-:-:S05]  /*13d0*/  ULEA UR7, UR39, UR5, 0x9 ;  /* 0x0000000527077291 */ /* 0x000fca000f8e483f */
[----:B------:R-:W-:Y:S02]  /*13e0*/  UMOV UR8, UR6 ;  /* 0x0000000600087c82 */ /* 0x000fe40008000000 */
[----:B------:R-:W-:Y:S02]  /*13f0*/  UMOV UR10, UR7 ;  /* 0x00000007000a7c82 */ /* 0x000fe40008000000 */
[----:B------:R-:W-:Y:S01]  /*1400*/  HGMMA.64x64x16.F32 R24, gdesc[UR8], RZ, !UPT, gsb0 ;  /* 0x00e00000081879f0 */ /* 0x000fe2000c0008ff */
[----:B------:R-:W-:Y:S02]  /*1410*/  UIADD3 UR8, UR6, 0x2, URZ ;  /* 0x0000000206087890 */ /* 0x000fe4000fffe03f */
[----:B------:R-:W-:Y:S01]  /*1420*/  UIADD3 UR10, UR7, 0x2, URZ ;  /* 0x00000002070a7890 */ /* 0x000fe2000fffe03f */
[----:B------:R-:W-:Y:S01]  /*1430*/  UMOV UR9, 0x40000040 ;  /* 0x4000004000097882 */ /* 0x000fe20000000000 */
[----:B------:R-:W-:Y:S01]  /*1440*/  UMOV UR11, 0x40000040 ;  /* 0x40000040000b7882 */ /* 0x000fe20000000000 */
[----:B------:R-:W-:-:S02]  /*1450*/  WARPGROUP.DEPBAR.LE gsb0, 0x0 ;  /* 0x00008000000079c5 */ /* 0x000fc40000010000 */
[----:B------:R-:W-:-:S06]  /*1460*/  WARPGROUP.ARRIVE ;  /* 0x00000000000079c5 */ /* 0x000fcc0000000000 */
[----:B------:R-:W-:Y:S01]  /*1470*/  HGMMA.64x64x16.F32 R24, gdesc[UR8], R24, gsb0 ;  /* 0x00e00000081879f0 */ /* 0x000fe20008000818 */
[----:B------:R-:W-:Y:S02]  /*1480*/  UIADD3 UR8, UR6, 0x4, URZ ;  /* 0x0000000406087890 */ /* 0x000fe4000fffe03f */
[----:B------:R-:W-:Y:S01]  /*1490*/  UIADD3 UR10, UR7, 0x4, URZ ;  /* 0x00000004070a7890 */ /* 0x000fe2000fffe03f */
[----:B------:R-:W-:Y:S01]  /*14a0*/  UMOV UR9, 0x40000040 ;  /* 0x4000004000097882 */ /* 0x000fe20000000000 */
[----:B------:R-:W-:Y:S01]  /*14b0*/  UMOV UR11, 0x40000040 ;  /* 0x40000040000b7882 */ /* 0x000fe20000000000 */
[----:B------:R-:W-:Y:S02]  /*14c0*/  WARPGROUP.DEPBAR.LE gsb0, 0x0 ;  /* 0x00008000000079c5 */ /* 0x000fe40000010000 */
        /* <DEDUP_REMOVED lines=8> */
[----:B------:R-:W-:Y:S03]  /*1550*/  HGMMA.64x64x16.F32 R24, gdesc[UR8], R24, gsb0 ;  /* 0x00e00000081879f0 */ /* 0x000fe60008000818 */
[----:B------:R-:W-:Y:S02]  /*1560*/  WARPGROUP.DEPBAR.LE gsb0, 0x0 ;  /* 0x00008000000079c5 */ /* 0x000fe40000010000 */
[----:B------:R-:W-:Y:S05]  /*1570*/  @!P1 BRA `(.L_x_19) ;  /* 0x0000000400189947 */ /* 0x000fea0003800000 */
[----:B------:R-:W-:-:S04]  /*1580*/  UIADD3 UR6, UR39, 0x1, URZ ;  /* 0x0000000127067890 */ /* 0x000fc8000fffe03f */
[----:B------:R-:W-:-:S04]  /*1590*/  UISETP.NE.AND UP0, UPT, UR6, 0x9, UPT ;  /* 0x000000090600788c */ /* 0x000fc8000bf05270 */
[----:B------:R-:W-:Y:S02]  /*15a0*/  USEL UR7, URZ, 0x1, UP0 ;  /* 0x000000013f077887 */ /* 0x000fe40008000000 */
[----:B------:R-:W-:Y:S02]  /*15b0*/  USEL UR6, UR6, URZ, UP0 ;  /* 0x0000003f06067287 */ /* 0x000fe40008000000 */
[----:B------:R-:W-:-:S06]  /*15c0*/  ULOP3.LUT UR7, UR38, UR7, URZ, 0x3c, !UPT ;  /* 0x0000000726077292 */ /* 0x000fcc000f8e3c3f */
[----:B01----:R-:W-:Y:S01]  /*15d0*/  IMAD.U32 R5, RZ, RZ, UR7 ;  /* 0x00000007ff057e24 */ /* 0x003fe2000f8e00ff */
[----:B------:R-:W-:-:S06]  /*15e0*/  UMOV UR7, UR39 ;  /* 0x0000002700077c82 */ /* 0x000fcc0008000000 */
.L_x_26:
[----:B01----:R-:W-:Y:S05]  /*15f0*/  @!P0 BRA `(.L_x_20) ;  /* 0x0000000000048947 */ /* 0x003fea0003800000 */
[----:B------:R-:W-:Y:S01]  /*1600*/  BPT.TRAP 0x1 ;  /* 0x000000040000795c */ /* 0x000fe20000300000 */
.L_x_20:
[----:B------:R-:W0:Y:S01]  /*1610*/  S2UR UR9, SR_CgaCtaId ;  /* 0x00000000000979c3 */ /* 0x000e220000008800 */
[----:B------:R-:W-:Y:S01]  /*1620*/  UMOV UR8, 0x400 ;  /* 0x0000040000087882 */ /* 0x000fe20000000000 */
[----:B------:R-:W-:Y:S01]  /*1630*/  SHF.L.U32 R3, R5, 0x1f, RZ ;  /* 0x0000001f05037819 */ /* 0x000fe200000006ff */
[----:B0-----:R-:W-:-:S04]  /*1640*/  ULEA UR14, UR9, UR8, 0x18 ;  /* 0x00000008090e7291 */ /* 0x001fc8000f8ec03f */
[----:B------:R-:W-:-:S09]  /*1650*/  ULEA UR8, UR6, UR14, 0x3 ;  /* 0x0000000e06087291 */ /* 0x000fd2000f8e183f */
[----:B------:R0:W1:Y:S01]  /*1660*/  SYNCS.PHASECHK.TRANS64.TRYWAIT P1, [UR8], R3 ;  /* 0x00000003ff0075a7 */ /* 0x0000620008020148 */
[----:B------:R-:W-:Y:S05]  /*1670*/  @!P0 BRA `(.L_x_21) ;  /* 0x0000000000048947 */ /* 0x000fea0003800000 */
[----:B------:R-:W-:Y:S01]  /*1680*/  BPT.TRAP 0x1 ;  /* 0x000000040000795c */ /* 0x000fe20000300000 */
.L_x_21:
[----:B-1----:R-:W-:Y:S05]  /*1690*/  @P1 BRA `(.L_x_22) ;  /* 0x0000000000081947 */ /* 0x002fea0003800000 */
[----:B------:R-:W1:Y:S02]  /*16a0*/  SYNCS.PHASECHK.TRANS64.TRYWAIT P1, [UR8], R3 ;  /* 0x00000003ff0075a7 */ /* 0x000e640008020148 */
[----:B-1----:R-:W-:Y:S05]  /*16b0*/  @!P1 BRA `(.L_x_23) ;  /* 0x0000004800689947 */ /* 0x002fea0003800000 */
.L_x_22:
[----:B------:R-:W-:Y:S01]  /*16c0*/  ULEA UR12, UR6, UR4, 0xa ;  /* 0x00000004060c7291 */ /* 0x000fe2000f8e503f */
[----:B------:R-:W-:Y:S01]  /*16d0*/  WARPGROUP.ARRIVE ;  /* 0x00000000000079c5 */ /* 0x000fe20000000000 */
[----:B------:R-:W-:Y:S01]  /*16e0*/  ULEA UR13, UR6, UR5, 0x9 ;  /* 0x00000005060d7291 */ /* 0x000fe2000f8e483f */
[----:B------:R-:W-:Y:S01]  /*16f0*/  UMOV UR9, 0x40000040 ;  /* 0x4000004000097882 */ /* 0x000fe20000000000 */
[----:B------:R-:W-:-:S03]  /*1700*/  UMOV UR11, 0x40000040 ;  /* 0x40000040000b7882 */ /* 0x000fc60000000000 */
[----:B------:R-:W-:Y:S02]  /*1710*/  UMOV UR8, UR12 ;  /* 0x0000000c00087c82 */ /* 0x000fe40008000000 */
[----:B------:R-:W-:Y:S02]  /*1720*/  UMOV UR10, UR13 ;  /* 0x0000000d000a7c82 */ /* 0x000fe40008000000 */
[----:B------:R-:W-:Y:S01]  /*1730*/  HGMMA.64x64x16.F32 R24, gdesc[UR8], R24, gsb0 ;  /* 0x00e00000081879f0 */ /* 0x000fe20008000818 */
        /* <DEDUP_REMOVED lines=23> */
[----:B------:R-:W-:Y:S01]  /*18b0*/  BPT.TRAP 0x1 ;  /* 0x000000040000795c */ /* 0x000fe20000300000 */
.L_x_24:
[----:B------:R-:W-:Y:S01]  /*18c0*/  ULEA UR8, UR7, UR14, 0x3 ;  /* 0x0000000e07087291 */ /* 0x000fe2000f8e183f */
[----:B------:R-:W-:-:S03]  /*18d0*/  ISETP.GT.U32.AND P1, PT, R19, 0x1, PT ;  /* 0x000000011300780c */ /* 0x000fc60003f24070 */
[----:B------:R-:W-:-:S04]  /*18e0*/  UIADD3 UR8, UR8, 0x48, URZ ;  /* 0x0000004808087890 */ /* 0x000fc8000fffe03f */
[----:B------:R-:W-:-:S09]  /*18f0*/  UPRMT UR8, URZ, 0x654, UR8 ;  /* 0x000006543f087896 */ /* 0x000fd20008000008 */
[----:B------:R-:W-:Y:S01]  /*1900*/  SYNCS.ARRIVE.TRANS64.RED.A1T0 RZ, [UR8], RZ ;  /* 0x000000ffffff79a7 */ /* 0x000fe20008100408 */
[----:B------:R-:W-:Y:S05]  /*1910*/  @P1 BRA `(.L_x_25) ;  /* 0x0000000000041947 */ /* 0x000fea0003800000 */
[----:B------:R-:W-:Y:S01]  /*1920*/  BPT.TRAP 0x1 ;  /* 0x000000040000795c */ /* 0x000fe20000300000 */
.L_x_25:
[----:B------:R-:W-:Y:S01]  /*1930*/  UIADD3 UR6, UR6, 0x1, URZ ;  /* 0x0000000106067890 */ /* 0x000fe2000fffe03f */
[C---:B------:R-:W-:Y:S01]  /*1940*/  ISETP.GT.AND P1, PT, R0.reuse, 0x1, PT ;  /* 0x000000010000780c */ /* 0x040fe20003f24270 */
[----:B------:R-:W-:Y:S01]  /*1950*/  UIADD3 UR7, UR7, 0x1, URZ ;  /* 0x0000000107077890 */ /* 0x000fe2000fffe03f */
[----:B------:R-:W-:Y:S01]  /*1960*/  VIADD R0, R0, 0xffffffff ;  /* 0xffffffff00007836 */ /* 0x000fe20000000000 */
[----:B------:R-:W-:Y:S02]  /*1970*/  UISETP.NE.AND UP0, UPT, UR6, 0x9, UPT ;  /* 0x000000090600788c */ /* 0x000fe4000bf05270 */
[----:B------:R-:W-:Y:S02]  /*1980*/  UISETP.NE.AND UP1, UPT, UR7, 0x9, UPT ;  /* 0x000000090700788c */ /* 0x000fe4000bf25270 */
[----:B------:R-:W-:Y:S02]  /*1990*/  USEL UR8, URZ, 0x1, UP0 ;  /* 0x000000013f087887 */ /* 0x000fe40008000000 */
[----:B------:R-:W-:-:S02]  /*19a0*/  USEL UR6, UR6, URZ, UP0 ;  /* 0x0000003f06067287 */ /* 0x000fc40008000000 */
[----:B------:R-:W-:Y:S02]  /*19b0*/  USEL UR7, UR7, URZ, UP1 ;  /* 0x0000003f07077287 */ /* 0x000fe40008800000 */
[----:B------:R-:W-:Y:S01]  /*19c0*/  LOP3.LUT R5, R5, UR8, RZ, 0x3c, !PT ;  /* 0x0000000805057c12 */ /* 0x000fe2000f8e3cff */
[----:B------:R-:W-:Y:S09]  /*19d0*/  @P1 BRA `(.L_x_26) ;  /* 0xfffffffc00041947 */ /* 0x000ff2000383ffff */
.L_x_19:
[----:B------:R-:W2:Y:S02]  /*19e0*/  LDC R0, c[0x0][0x28c] ;  /* 0x0000a300ff007b82 */ /* 0x000ea40000000800 */
[----:B--2---:R-:W-:-:S13]  /*19f0*/  ISETP.GE.AND P1, PT, R0, 0x1, PT ;  /* 0x000000010000780c */ /* 0x004fda0003f26270 */
[----:B------:R-:W-:Y:S05]  /*1a00*/  @!P1 BRA `(.L_x_27) ;  /* 0x0000000000489947 */ /* 0x000fea0003800000 */
[----:B------:R-:W-:Y:S05]  /*1a10*/  @!P0 BRA `(.L_x_28) ;  /* 0x0000000000048947 */ /* 0x000fea0003800000 */
[----:B------:R-:W-:Y:S01]  /*1a20*/  BPT.TRAP 0x1 ;  /* 0x000000040000795c */ /* 0x000fe20000300000 */
.L_x_28:
[----:B------:R-:W2:Y:S01]  /*1a30*/  S2UR UR7, SR_CgaCtaId ;  /* 0x00000000000779c3 */ /* 0x000ea20000008800 */
[----:B------:R-:W-:Y:S01]  /*1a40*/  UISETP.LT.AND UP0, UPT, UR40, 0x1, UPT ;  /* 0x000000012800788c */ /* 0x000fe2000bf01270 */
[----:B------:R-:W-:-:S03]  /*1a50*/  ISETP.GT.U32.AND P0, PT, R19, 0x1, PT ;  /* 0x000000011300780c */ /* 0x000fc60003f04070 */
[----:B------:R-:W-:-:S04]  /*1a60*/  USEL UR6, UR40, 0x1, UP0 ;  /* 0x0000000128067887 */ /* 0x000fc80008000000 */
[----:B------:R-:W-:-:S04]  /*1a70*/  UIADD3 UR6, UR39, UR40, -UR6 ;  /* 0x0000002827067290 */ /* 0x000fc8000fffe806 */
[----:B------:R-:W-:-:S04]  /*1a80*/  UIMAD.WIDE.U32 UR4, UR6, 0x38e38e39, URZ ;  /* 0x38e38e39060478a5 */ /* 0x000fc8000f8e003f */
[----:B------:R-:W-:-:S03]  /*1a90*/  USHF.R.U32.HI UR4, URZ, 0x1, UR5 ;  /* 0x000000013f047899 */ /* 0x000fc60008011605 */
[----:B------:R-:W-:Y:S01]  /*1aa0*/  UMOV UR5, 0x400 ;  /* 0x0000040000057882 */ /* 0x000fe20000000000 */
[----:B------:R-:W-:Y:S02]  /*1ab0*/  UIMAD UR6, UR4, -0x9, UR6 ;  /* 0xfffffff7040678a4 */ /* 0x000fe4000f8e0206 */
[----:B--2---:R-:W-:-:S04]  /*1ac0*/  ULEA UR5, UR7, UR5, 0x18 ;  /* 0x0000000507057291 */ /* 0x004fc8000f8ec03f */
[----:B------:R-:W-:-:S04]  /*1ad0*/  ULEA UR6, UR6, UR5, 0x3 ;  /* 0x0000000506067291 */ /* 0x000fc8000f8e183f */
[----:B------:R-:W-:-:S04]  /*1ae0*/  UIADD3 UR6, UR6, 0x48, URZ ;  /* 0x0000004806067890 */ /* 0x000fc8000fffe03f */
[----:B------:R-:W-:-:S09]  /*1af0*/  UPRMT UR6, URZ, 0x654, UR6 ;  /* 0x000006543f067896 */ /* 0x000fd20008000006 */
[----:B------:R-:W-:Y:S01]  /*1b00*/  SYNCS.ARRIVE.TRANS64.RED.A1T0 RZ, [UR6], RZ ;  /* 0x000000ffffff79a7 */ /* 0x000fe20008100406 */
[----:B------:R-:W-:Y:S05]  /*1b10*/  @P0 BRA `(.L_x_27) ;  /* 0x0000000000040947 */ /* 0x000fea0003800000 */
[----:B------:R-:W-:Y:S01]  /*1b20*/  BPT.TRAP 0x1 ;  /* 0x000000040000795c */ /* 0x000fe20000300000 */
.L_x_27:
[----:B------:R-:W2:Y:S01]  /*1b30*/  LDC R6, c[0x0][0x288] ;  /* 0x0000a200ff067b82 */ /* 0x000ea20000000800 */
[C---:B01----:R-:W-:Y:S01]  /*1b40*/  LOP3.LUT R5, R18.reuse, 0x3, RZ, 0xc0, !PT ;  /* 0x0000000312057812 */ /* 0x043fe200078ec0ff */
[----:B------:R-:W-:Y:S01]  /*1b50*/  IMAD.SHL.U32 R59, R59, 0x40, RZ ;  /* 0x000000403b3b7824 */ /* 0x000fe200078e00ff */
[----:B------:R-:W-:Y:S01]  /*1b60*/  UIADD3 UR39, UR40, UR39, URZ ;  /* 0x0000002728277290 */ /* 0x000fe2000fffe03f */
[----:B------:R-:W-:Y:S01]  /*1b70*/  SHF.R.U32.HI R3, RZ, 0x2, R18 ;  /* 0x00000002ff037819 */ /* 0x000fe20000011612 */
[C---:B------:R-:W-:Y:S01]  /*1b80*/  IMAD.SHL.U32 R10, R18.reuse, 0x2, RZ ;  /* 0x00000002120a7824 */ /* 0x040fe200078e00ff */
[----:B------:R-:W-:Y:S01]  /*1b90*/  LOP3.LUT R4, R18, 0x60, RZ, 0xc0, !PT ;  /* 0x0000006012047812 */ /* 0x000fe200078ec0ff */
[----:B------:R-:W-:Y:S01]  /*1ba0*/  UISETP.GT.U32.AND UP0, UPT, UR39, 0x8, UPT ;  /* 0x000000082700788c */ /* 0x000fe2000bf04070 */
[----:B------:R-:W-:Y:S01]  /*1bb0*/  LOP3.LUT R0, R22, 0x1, RZ, 0xc0, !PT ;  /* 0x0000000116007812 */ /* 0x000fe200078ec0ff */
[----:B------:R-:W-:Y:S01]  /*1bc0*/  ULDC UR7, c[0x0][0x284] ;  /* 0x0000a10000077ab9 */ /* 0x000fe20000000800 */
[----:B------:R-:W-:Y:S01]  /*1bd0*/  LOP3.LUT R3, R3, 0x7, RZ, 0xc0, !PT ;  /* 0x0000000703037812 */ /* 0x000fe200078ec0ff */
[----:B------:R-:W-:Y:S01]  /*1be0*/  UISETP.LT.U32.AND UP0, UPT, UR40, 0x9, UP0 ;  /* 0x000000092800788c */ /* 0x000fe20008701070 */
[----:B------:R-:W-:Y:S01]  /*1bf0*/  SHF.R.U32.HI R4, RZ, 0x1, R4 ;  /* 0x00000001ff047819 */ /* 0x000fe20000011604 */
[----:B------:R-:W-:Y:S01]  /*1c00*/  IMAD.SHL.U32 R8, R0, 0x40, RZ ;  /* 0x0000004000087824 */ /* 0x000fe200078e00ff */
[----:B------:R-:W-:Y:S01]  /*1c10*/  UISETP.GE.U32.AND UP1, UPT, UR40, 0x9, UPT ;  /* 0x000000092800788c */ /* 0x000fe2000bf26070 */
[----:B------:R-:W-:Y:S01]  /*1c20*/  SHF.R.S32.HI R15, RZ, 0x1f, R57 ;  /* 0x0000001fff0f7819 */ /* 0x000fe20000011439 */
[----:B------:R-:W-:Y:S01]  /*1c30*/  ULDC.64 UR8, c[0x0][0x5d0] ;  /* 0x0001740000087ab9 */ /* 0x000fe20000000a00 */
[--C-:B------:R-:W-:Y:S01]  /*1c40*/  IADD3 R7, RZ, -R4, -R3.reuse ;  /* 0x80000004ff077210 */ /* 0x100fe20007ffe803 */
[----:B------:R-:W-:Y:S01]  /*1c50*/  UIMAD.WIDE.U32 UR4, UR39, 0x38e38e39, URZ ;  /* 0x38e38e39270478a5 */ /* 0x000fe2000f8e003f */
[C---:B------:R-:W-:Y:S01]  /*1c60*/  LOP3.LUT R10, R59.reuse, 0x6, R10, 0xf8, !PT ;  /* 0x000000063b0a7812 */ /* 0x040fe200078ef80a */
[----:B------:R-:W-:Y:S01]  /*1c70*/  USEL UR6, URZ, 0x1, !UP0 ;  /* 0x000000013f067887 */ /* 0x000fe2000c000000 */
[----:B------:R-:W-:Y:S01]  /*1c80*/  LOP3.LUT R3, R8, 0x40, R3, 0xe2, !PT ;  /* 0x0000004008037812 */ /* 0x000fe200078ee203 */
[C---:B------:R-:W-:Y:S01]  /*1c90*/  IMAD.WIDE R8, R58.reuse, 0x80, RZ ;  /* 0x000000803a087825 */ /* 0x040fe200078e02ff */
[----:B------:R-:W-:Y:S01]  /*1ca0*/  SHF.R.S32.HI R11, RZ, 0x1f, R10 ;  /* 0x0000001fff0b7819 */ /* 0x000fe2000001140a */
[----:B------:R-:W-:Y:S01]  /*1cb0*/  USHF.R.U32.HI UR4, URZ, 0x1, UR5 ;  /* 0x000000013f047899 */ /* 0x000fe20008011605 */
[----:B--2---:R-:W-:Y:S01]  /*1cc0*/  ISETP.GE.AND P0, PT, R59, R6, PT ;  /* 0x000000063b00720c */ /* 0x004fe20003f06270 */
[----:B------:R-:W-:Y:S01]  /*1cd0*/  IMAD R12, R5, -0x2, R6 ;  /* 0xfffffffe050c7824 */ /* 0x000fe200078e0206 */
[----:B------:R-:W-:Y:S01]  /*1ce0*/  ULOP3.LUT UR38, UR38, UR6, URZ, 0x3c, !UPT ;  /* 0x0000000626267292 */ /* 0x000fe2000f8e3c3f */
[----:B------:R-:W-:Y:S01]  /*1cf0*/  IMAD.SHL.U32 R5, R58, 0x80, RZ ;  /* 0x000000803a057824 */ /* 0x000fe200078e00ff */
[----:B------:R-:W-:Y:S01]  /*1d00*/  LOP3.LUT R73, R8, R3, R4, 0xfe, !PT ;  /* 0x0000000308497212 */ /* 0x000fe200078efe04 */
[----:B------:R-:W-:Y:S01]  /*1d10*/  IMAD R6, R15, UR8, RZ ;  /* 0x000000080f067c24 */ /* 0x000fe2000f8e02ff */
[----:B------:R-:W-:Y:S01]  /*1d20*/  UIMAD UR39, UR4, -0x9, UR39 ;  /* 0xfffffff7042778a4 */ /* 0x000fe2000f8e0227 */
[----:B------:R-:W-:Y:S01]  /*1d30*/  IMAD R0, R0, -0x40, R7 ;  /* 0xffffffc000007824 */ /* 0x000fe200078e0207 */
[----:B------:R-:W-:Y:S01]  /*1d40*/  ISETP.GE.OR P0, PT, R5, UR7, P0 ;  /* 0x0000000705007c0c */ /* 0x000fe20008706670 */
[C---:B------:R-:W-:Y:S01]  /*1d50*/  IMAD R13, R57.reuse, UR9, R6 ;  /* 0x00000009390d7c24 */ /* 0x040fe2000f8e0206 */
[----:B------:R-:W-:Y:S01]  /*1d60*/  @UP1 ULOP3.LUT UR38, UR38, 0x1, UR4, 0x78, !UPT ;  /* 0x0000000126261892 */ /* 0x000fe2000f8e7804 */
[----:B------:R-:W-:Y:S01]  /*1d70*/  IMAD.WIDE.U32 R6, R57, UR8, R10 ;  /* 0x0000000839067c25 */ /* 0x000fe2000f8e000a */
[----:B------:R-:W-:-:S03]  /*1d80*/  IADD3 R3, -R5, UR7, R0 ;  /* 0x0000000705037c10 */ /* 0x000fc6000fffe100 */
[----:B------:R-:W-:Y:S02]  /*1d90*/  IMAD.IADD R7, R7, 0x1, R13 ;  /* 0x0000000107077824 */ /* 0x000fe400078e020d */
[----:B------:R-:W-:Y:S02]  /*1da0*/  IMAD.IADD R4, R12, 0x1, -R59 ;  /* 0x000000010c047824 */ /* 0x000fe400078e0a3b */
[----:B------:R-:W-:Y:S02]  /*1db0*/  IMAD.MOV.U32 R0, RZ, RZ, -0x1 ;  /* 0xffffffffff007424 */ /* 0x000fe400078e00ff */
[----:B------:R-:W-:Y:S05]  /*1dc0*/  @P0 BRA `(.L_x_29) ;  /* 0x0000002000a40947 */ /* 0x000fea0003800000 */
[----:B------:R-:W0:Y:S01]  /*1dd0*/  LDC.64 R66, c[0x0][0x5c8] ;  /* 0x00017200ff427b82 */ /* 0x000e220000000a00 */
[----:B-----5:R-:W-:Y:S01]  /*1de0*/  FSETP.NEU.AND P0, PT, R56, RZ, PT ;  /* 0x000000ff3800720b */ /* 0x020fe20003f0d000 */
[----:B------:R-:W-:Y:S01]  /*1df0*/  BSSY B0, `(.L_x_29) ;  /* 0x0000226000007945 */ /* 0x000fe20003800000 */
[----:B------:R-:W-:-:S04]  /*1e00*/  ISETP.GT.AND P2, PT, R4, RZ, PT ;  /* 0x000000ff0400720c */ /* 0x000fc80003f44270 */
[----:B------:R-:W-:Y:S01]  /*1e10*/  ISETP.GT.AND P1, PT, R3, RZ, P2 ;  /* 0x000000ff0300720c */ /* 0x000fe20001724270 */
[-C--:B0-----:R-:W-:Y:S02]  /*1e20*/  IMAD R12, R9, R66.reuse, RZ ;  /* 0x00000042090c7224 */ /* 0x081fe400078e02ff */
[----:B------:R-:W-:-:S04]  /*1e30*/  IMAD.WIDE.U32 R58, R73, R66, R6 ;  /* 0x00000042493a7225 */ /* 0x000fc800078e0006 */
[----:B------:R-:W-:-:S04]  /*1e40*/  IMAD R5, R73, R67, R12 ;  /* 0x0000004349057224 */ /* 0x000fc800078e020c */
[----:B------:R-:W-:Y:S01]  /*1e50*/  IMAD.IADD R75, R59, 0x1, R5 ;  /* 0x000000013b4b7824 */ /* 0x000fe200078e0205 */
[----:B------:R-:W-:Y:S06]  /*1e60*/  @!P0 BRA `(.L_x_30) ;  /* 0x0000001400e88947 */ /* 0x000fec0003800000 */
[----:B------:R-:W0:Y:S01]  /*1e70*/  LDC.64 R64, c[0x0][0x5b8] ;  /* 0x00016e00ff407b82 */ /* 0x000e220000000a00 */
[----:B------:R-:W-:-:S07]  /*1e80*/  ULDC.64 UR4, c[0x0][0x5c0] ;  /* 0x0001700000047ab9 */ /* 0x000fce0000000a00 */
[----:B------:R-:W1:Y:S08]  /*1e90*/  LDC.64 R68, c[0x0][0x5b0] ;  /* 0x00016c00ff447b82 */ /* 0x000e700000000a00 */
[----:B------:R-:W2:Y:S01]  /*1ea0*/  LDC.64 R70, c[0x0][0x5a8] ;  /* 0x00016a00ff467b82 */ /* 0x000ea20000000a00 */
[-C--:B0-----:R-:W-:Y:S02]  /*1eb0*/  IMAD R6, R15, R64.reuse, RZ ;  /* 0x000000400f067224 */ /* 0x081fe400078e02ff */
[----:B------:R-:W-:-:S04]  /*1ec0*/  IMAD.WIDE.U32 R60, R57, R64, R10 ;  /* 0x00000040393c7225 */ /* 0x000fc800078e000a */
[----:B------:R-:W-:Y:S02]  /*1ed0*/  IMAD R63, R57, R65, R6 ;  /* 0x00000041393f7224 */ /* 0x000fe400078e0206 */
[-C--:B-1----:R-:W-:Y:S02]  /*1ee0*/  IMAD R8, R9, R68.reuse, RZ ;  /* 0x0000004409087224 */ /* 0x082fe400078e02ff */
[----:B------:R-:W-:Y:S02]  /*1ef0*/  IMAD.IADD R13, R61, 0x1, R63 ;  /* 0x000000013d0d7824 */ /* 0x000fe400078e023f */
[----:B------:R-:W-:Y:S02]  /*1f00*/  IMAD.MOV.U32 R12, RZ, RZ, R60 ;  /* 0x000000ffff0c7224 */ /* 0x000fe400078e003c */
[C---:B------:R-:W-:Y:S02]  /*1f10*/  IMAD R65, R73.reuse, R69, R8 ;  /* 0x0000004549417224 */ /* 0x040fe400078e0208 */
[----:B------:R-:W-:-:S04]  /*1f20*/  IMAD.WIDE.U32 R6, R73, R68, R12 ;  /* 0x0000004449067225 */ /* 0x000fc800078e000c */
[----:B------:R-:W-:Y:S01]  /*1f30*/  IMAD.IADD R5, R7, 0x1, R65 ;  /* 0x0000000107057824 */ /* 0x000fe200078e0241 */
[----:B--2---:R-:W-:-:S04]  /*1f40*/  LEA R14, P0, R6, R70, 0x1 ;  /* 0x00000046060e7211 */ /* 0x004fc800078008ff */
[----:B------:R-:W-:-:S05]  /*1f50*/  LEA.HI.X R15, R6, R71, R5, 0x1, P0 ;  /* 0x00000047060f7211 */ /* 0x000fca00000f0c05 */
[----:B------:R0:W2:Y:S01]  /*1f60*/  @P1 LDG.E.LTC128B.U16 R5, desc[UR36][R14.64] ;  /* 0x000000240e051981 */ /* 0x0000a2000c1e1520 */
[----:B------:R-:W-:Y:S01]  /*1f70*/  LEA R8, P0, R58, UR4, 0x1 ;  /* 0x000000043a087c11 */ /* 0x000fe2000f8008ff */
[----:B------:R-:W-:Y:S01]  /*1f80*/  IMAD.WIDE.U32 R6, R73, R68, R10 ;  /* 0x0000004449067225 */ /* 0x000fe200078e000a */
[----:B------:R-:W-:Y:S03]  /*1f90*/  BSSY B1, `(.L_x_31) ;  /* 0x0000012000017945 */ /* 0x000fe60003800000 */
[----:B------:R-:W-:Y:S02]  /*1fa0*/  IMAD.IADD R7, R65, 0x1, R7 ;  /* 0x0000000141077824 */ /* 0x000fe400078e0207 */
[----:B------:R-:W-:Y:S01]  /*1fb0*/  IMAD.WIDE.U32 R20, R57, R64, R6 ;  /* 0x0000004039147225 */ /* 0x000fe200078e0006 */
[----:B0-----:R-:W-:-:S03]  /*1fc0*/  SHF.L.U64.HI R15, R68, 0x3, R69 ;  /* 0x00000003440f7819 */ /* 0x001fc60000010245 */
[----:B------:R-:W-:Y:S01]  /*1fd0*/  IMAD.IADD R7, R63, 0x1, R21 ;  /* 0x000000013f077824 */ /* 0x000fe200078e0215 */
[----:B------:R-:W-:Y:S01]  /*1fe0*/  LEA R6, P4, R20, R70, 0x1 ;  /* 0x0000004614067211 */ /* 0x000fe200078808ff */
[----:B------:R-:W-:-:S03]  /*1ff0*/  IMAD.SHL.U32 R14, R68, 0x8, RZ ;  /* 0x00000008440e7824 */ /* 0x000fc600078e00ff */
[----:B------:R-:W-:Y:S01]  /*2000*/  LEA.HI.X R7, R20, R71, R7, 0x1, P4 ;  /* 0x0000004714077211 */ /* 0x000fe200020f0c07 */
[----:B--2---:R-:W-:-:S05]  /*2010*/  HADD2.F32 R9, -RZ, R5.H0_H0 ;  /* 0x20000005ff097230 */ /* 0x004fca0000004100 */
[----:B------:R-:W-:-:S04]  /*2020*/  FMUL R9, R9, R56 ;  /* 0x0000003809097220 */ /* 0x000fc80000400000 */
[----:B------:R-:W-:Y:S01]  /*2030*/  FFMA R24, R24, R23, R9 ;  /* 0x0000001718187223 */ /* 0x000fe20000000009 */
[----:B------:R-:W-:Y:S02]  /*2040*/  LEA.HI.X R9, R58, UR5, R75, 0x1, P0 ;  /* 0x000000053a097c11 */ /* 0x000fe400080f0c4b */
[----:B------:R-:W-:Y:S02]  /*2050*/  ISETP.GT.AND P0, PT, R4, 0x1, PT ;  /* 0x000000010400780c */ /* 0x000fe40003f04270 */
[----:B------:R-:W-:Y:S02]  /*2060*/  F2FP.F16.F32.PACK_AB R24, RZ, R24 ;  /* 0x00000018ff18723e */ /* 0x000fe400000000ff */
[----:B------:R-:W-:-:S03]  /*2070*/  ISETP.GT.AND P3, PT, R3, RZ, P0 ;  /* 0x000000ff0300720c */ /* 0x000fc60000764270 */
[----:B------:R0:W-:Y:S10]  /*2080*/  @P1 STG.E.U16 desc[UR36][R8.64], R24 ;  /* 0x0000001808001986 */ /* 0x0001f4000c101524 */
[----:B------:R-:W-:Y:S05]  /*2090*/  @!P3 BRA `(.L_x_32) ;  /* 0x000000000004b947 */ /* 0x000fea0003800000 */
[----:B------:R1:W5:Y:S02]  /*20a0*/  LDG.E.LTC128B.U16 R5, desc[UR36][R6.64+0x2] ;  /* 0x0000022406057981 */ /* 0x000364000c1e1520 */
.L_x_32:
[----:B------:R-:W-:Y:S05]  /*20b0*/  BSYNC B1 ;  /* 0x0000000000017941 */ /* 0x000fea0003800000 */
.L_x_31:
[----:B-----5:R-:W-:Y:S01]  /*20c0*/  HADD2.F32 R59, -RZ, R5.H0_H0 ;  /* 0x20000005ff3b7230 */ /* 0x020fe20000004100 */
[----:B------:R-:W-:Y:S01]  /*20d0*/  ISETP.GT.AND P2, PT, R3, 0x8, P2 ;  /* 0x000000080300780c */ /* 0x000fe20001744270 */
[----:B------:R-:W-:Y:S01]  /*20e0*/  IMAD.WIDE.U32 R20, R73, R68, R14 ;  /* 0x0000004449147225 */ /* 0x000fe200078e000e */
[----:B0-----:R-:W-:-:S03]  /*20f0*/  PRMT R24, R5, 0x7610, R24 ;  /* 0x0000761005187816 */ /* 0x001fc60000000018 */
[----:B------:R-:W-:Y:S01]  /*2100*/  FMUL R12, R59, R56 ;  /* 0x000000383b0c7220 */ /* 0x000fe20000400000 */
[----:B------:R-:W-:Y:S01]  /*2110*/  IMAD.IADD R65, R65, 0x1, R21 ;  /* 0x0000000141417824 */ /* 0x000fe200078e0215 */
[----:B------:R-:W-:Y:S02]  /*2120*/  IADD3 R60, P1, R60, R20, RZ ;  /* 0x000000143c3c7210 */ /* 0x000fe40007f3e0ff */
[----:B------:R-:W-:-:S03]  /*2130*/  FFMA R12, R25, R23, R12 ;  /* 0x00000017190c7223 */ /* 0x000fc6000000000c */
[----:B------:R-:W-:Y:S01]  /*2140*/  IMAD.X R13, R65, 0x1, R13, P1 ;  /* 0x00000001410d7824 */ /* 0x000fe200008e060d */
[C---:B------:R-:W-:Y:S02]  /*2150*/  LEA R14, P1, R60.reuse, R70, 0x1 ;  /* 0x000000463c0e7211 */ /* 0x040fe400078208ff */
[----:B------:R-:W-:Y:S02]  /*2160*/  F2FP.F16.F32.PACK_AB R12, RZ, R12 ;  /* 0x0000000cff0c723e */ /* 0x000fe400000000ff */
[----:B------:R-:W-:Y:S02]  /*2170*/  LEA.HI.X R15, R60, R71, R13, 0x1, P1 ;  /* 0x000000473c0f7211 */ /* 0x000fe400008f0c0d */
[----:B------:R-:W-:-:S05]  /*2180*/  PRMT R21, R12, 0x7610, R21 ;  /* 0x000076100c157816 */ /* 0x000fca0000000015 */
[----:B------:R0:W-:Y:S04]  /*2190*/  @P3 STG.E.U16 desc[UR36][R8.64+0x2], R21 ;  /* 0x0000021508003986 */ /* 0x0001e8000c101524 */
[----:B------:R-:W2:Y:S01]  /*21a0*/  @P2 LDG.E.LTC128B.U16 R24, desc[UR36][R14.64] ;  /* 0x000000240e182981 */ /* 0x000ea2000c1e1520 */
[----:B------:R-:W-:Y:S01]  /*21b0*/  IADD3 R20, P1, R10, R20, RZ ;  /* 0x000000140a147210 */ /* 0x000fe20007f3e0ff */
[----:B------:R-:W-:Y:S01]  /*21c0*/  BSSY B1, `(.L_x_33) ;  /* 0x0000011000017945 */ /* 0x000fe20003800000 */
[C---:B------:R-:W-:Y:S02]  /*21d0*/  SHF.L.U64.HI R13, R66.reuse, 0x4, R67 ;  /* 0x00000004420d7819 */ /* 0x040fe40000010243 */
[----:B------:R-:W-:Y:S01]  /*21e0*/  ISETP.GT.AND P0, PT, R3, 0x8, P0 ;  /* 0x000000080300780c */ /* 0x000fe20000704270 */
[----:B0-----:R-:W-:Y:S01]  /*21f0*/  IMAD.X R21, R11, 0x1, R65, P1 ;  /* 0x000000010b157824 */ /* 0x001fe200008e0641 */
[----:B------:R-:W-:Y:S01]  /*2200*/  LEA R12, P1, R66, R8, 0x4 ;  /* 0x00000008420c7211 */ /* 0x000fe200078220ff */
[----:B------:R-:W-:-:S04]  /*2210*/  IMAD.WIDE.U32 R20, R57, R64, R20 ;  /* 0x0000004039147225 */ /* 0x000fc800078e0014 */
[----:B------:R-:W-:Y:S01]  /*2220*/  IMAD.X R13, R13, 0x1, R9, P1 ;  /* 0x000000010d0d7824 */ /* 0x000fe200008e0609 */
[----:B------:R-:W-:Y:S01]  /*2230*/  LEA R10, P3, R20, R70, 0x1 ;  /* 0x00000046140a7211 */ /* 0x000fe200078608ff */
[----:B------:R-:W-:-:S05]  /*2240*/  IMAD.IADD R11, R63, 0x1, R21 ;  /* 0x000000013f0b7824 */ /* 0x000fca00078e0215 */
[----:B------:R-:W-:Y:S01]  /*2250*/  LEA.HI.X R11, R20, R71, R11, 0x1, P3 ;  /* 0x00000047140b7211 */ /* 0x000fe200018f0c0b */
[----:B--2---:R-:W-:-:S05]  /*2260*/  HADD2.F32 R5, -RZ, R24.H0_H0 ;  /* 0x20000018ff057230 */ /* 0x004fca0000004100 */
[----:B------:R-:W-:-:S04]  /*2270*/  FMUL R5, R5, R56 ;  /* 0x0000003805057220 */ /* 0x000fc80000400000 */
[----:B------:R-:W-:-:S05]  /*2280*/  FFMA R5, R26, R23, R5 ;  /* 0x000000171a057223 */ /* 0x000fca0000000005 */
[----:B------:R-:W-:-:S05]  /*2290*/  F2FP.F16.F32.PACK_AB R5, RZ, R5 ;  /* 0x00000005ff05723e */ /* 0x000fca00000000ff */
[----:B------:R0:W-:Y:S01]  /*22a0*/  @P2 STG.E.U16 desc[UR36][R12.64], R5 ;  /* 0x000000050c002986 */ /* 0x0001e2000c101524 */
[----:B------:R-:W-:Y:S05]  /*22b0*/  @!P0 BRA `(.L_x_34) ;  /* 0x0000000000048947 */ /* 0x000fea0003800000 */
[----:B------:R2:W5:Y:S02]  /*22c0*/  LDG.E.LTC128B.U16 R24, desc[UR36][R10.64+0x2] ;  /* 0x000002240a187981 */ /* 0x000564000c1e1520 */
.L_x_34:
[----:B------:R-:W-:Y:S05]  /*22d0*/  BSYNC B1 ;  /* 0x0000000000017941 */ /* 0x000fea0003800000 */
.L_x_33:
[----:B0----5:R-:W-:Y:S01]  /*22e0*/  HADD2.F32 R5, -RZ, R24.H0_H0 ;  /* 0x20000018ff057230 */ /* 0x021fe20000004100 */
[----:B------:R-:W-:Y:S01]  /*22f0*/  ISETP.GT.AND P1, PT, R4, 0x8, PT ;  /* 0x000000080400780c */ /* 0x000fe20003f24270 */
[----:B------:R-:W-:Y:S03]  /*2300*/  BSSY B1, `(.L_x_35) ;  /* 0x0000008000017945 */ /* 0x000fe60003800000 */
[----:B------:R-:W-:Y:S01]  /*2310*/  FMUL R14, R5, R56 ;  /* 0x00000038050e7220 */ /* 0x000fe20000400000 */
[----:B------:R-:W-:-:S03]  /*2320*/  ISETP.GT.AND P2, PT, R3, RZ, P1 ;  /* 0x000000ff0300720c */ /* 0x000fc60000f44270 */
[----:B------:R-:W-:-:S05]  /*2330*/  FFMA R14, R27, R23, R14 ;  /* 0x000000171b0e7223 */ /* 0x000fca000000000e */
[----:B------:R-:W-:-:S05]  /*2340*/  F2FP.F16.F32.PACK_AB R14, RZ, R14 ;  /* 0x0000000eff0e723e */ /* 0x000fca00000000ff */
[----:B------:R0:W-:Y:S01]  /*2350*/  @P0 STG.E.U16 desc[UR36][R12.64+0x2], R14 ;  /* 0x0000020e0c000986 */ /* 0x0001e2000c101524 */
[----:B------:R-:W-:Y:S05]  /*2360*/  @!P2 BRA `(.L_x_36) ;  /* 0x000000000004a947 */ /* 0x000fea0003800000 */
[----:B------:R3:W5:Y:S02]  /*2370*/  LDG.E.LTC128B.U16 R24, desc[UR36][R6.64+0x10] ;  /* 0x0000102406187981 */ /* 0x000764000c1e1520 */
.L_x_36:
[----:B------:R-:W-:Y:S05]  /*2380*/  BSYNC B1 ;  /* 0x0000000000017941 */ /* 0x000fea0003800000 */
.L_x_35:
[----:B-----5:R-:W-:Y:S01]  /*2390*/  HADD2.F32 R5, -RZ, R24.H0_H0 ;  /* 0x20000018ff057230 */ /* 0x020fe20000004100 */
        /* <DEDUP_REMOVED lines=9> */
.L_x_38:
[----:B------:R-:W-:Y:S05]  /*2430*/  BSYNC B1 ;  /* 0x0000000000017941 */ /* 0x000fea0003800000 */
.L_x_37:
[----:B----45:R-:W-:Y:S01]  /*2440*/  HADD2.F32 R5, -RZ, R24.H0_H0 ;  /* 0x20000018ff057230 */ /* 0x030fe20000004100 */
[----:B------:R-:W-:Y:S01]  /*2450*/  ISETP.GT.AND P1, PT, R3, 0x8, P1 ;  /* 0x000000080300780c */ /* 0x000fe20000f24270 */
[----:B------:R-:W-:Y:S03]  /*2460*/  BSSY B1, `(.L_x_39) ;  /* 0x0000007000017945 */ /* 0x000fe60003800000 */
[----:B0-----:R-:W-:-:S04]  /*2470*/  FMUL R14, R5, R56 ;  /* 0x00000038050e7220 */ /* 0x001fc80000400000 */
[----:B------:R-:W-:-:S05]  /*2480*/  FFMA R14, R29, R23, R14 ;  /* 0x000000171d0e7223 */ /* 0x000fca000000000e */
[----:B------:R-:W-:-:S05]  /*2490*/  F2FP.F16.F32.PACK_AB R14, RZ, R14 ;  /* 0x0000000eff0e723e */ /* 0x000fca00000000ff */
[----:B------:R0:W-:Y:S01]  /*24a0*/  @P3 STG.E.U16 desc[UR36][R8.64+0x12], R14 ;  /* 0x0000120e08003986 */ /* 0x0001e2000c101524 */
[----:B------:R-:W-:Y:S05]  /*24b0*/  @!P1 BRA `(.L_x_40) ;  /* 0x0000000000049947 */ /* 0x000fea0003800000 */
[----:B------:R4:W5:Y:S02]  /*24c0*/  LDG.E.LTC128B.U16 R24, desc[UR36][R10.64+0x10] ;  /* 0x000010240a187981 */ /* 0x000964000c1e1520 */
.L_x_40:
[----:B------:R-:W-:Y:S05]  /*24d0*/  BSYNC B1 ;  /* 0x0000000000017941 */ /* 0x000fea0003800000 */
.L_x_39:
[----:B-----5:R-:W-:Y:S01]  /*24e0*/  HADD2.F32 R5, -RZ, R24.H0_H0 ;  /* 0x20000018ff057230 */ /* 0x020fe20000004100 */
[----:B------:R-:W-:Y:S01]  /*24f0*/  ISETP.GT.AND P0, PT, R3, 0x8, P0 ;  /* 0x000000080300780c */ /* 0x000fe20000704270 */
[----:B------:R-:W-:Y:S03]  /*2500*/  BSSY B1, `(.L_x_41) ;  /* 0x0000007000017945 */ /* 0x000fe60003800000 */
[----:B------:R-:W-:-:S04]  /*2510*/  FMUL R5, R5, R56 ;  /* 0x0000003805057220 */ /* 0x000fc80000400000 */
[----:B------:R-:W-:-:S05]  /*2520*/  FFMA R5, R30, R23, R5 ;  /* 0x000000171e057223 */ /* 0x000fca0000000005 */
[----:B------:R-:W-:-:S05]  /*2530*/  F2FP.F16.F32.PACK_AB R5, RZ, R5 ;  /* 0x00000005ff05723e */ /* 0x000fca00000000ff */
[----:B------:R0:W-:Y:S01]  /*2540*/  @P1 STG.E.U16 desc[UR36][R12.64+0x10], R5 ;  /* 0x000010050c001986 */ /* 0x0001e2000c101524 */
[----:B------:R-:W-:Y:S05]  /*2550*/  @!P0 BRA `(.L_x_42) ;  /* 0x0000000000048947 */ /* 0x000fea0003800000 */
[----:B------:R0:W5:Y:S02]  /*2560*/  LDG.E.LTC128B.U16 R24, desc[UR36][R10.64+0x12] ;  /* 0x000012240a187981 */ /* 0x000164000c1e1520 */
.L_x_42:
[----:B------:R-:W-:Y:S05]  /*2570*/  BSYNC B1 ;  /* 0x0000000000017941 */ /* 0x000fea0003800000 */
.L_x_41:
        /* <DEDUP_REMOVED lines=10> */
.L_x_44:
[----:B------:R-:W-:Y:S05]  /*2620*/  BSYNC B1 ;  /* 0x0000000000017941 */ /* 0x000fea0003800000 */
.L_x_43:
        /* <DEDUP_REMOVED lines=10> */
.L_x_46:
[----:B------:R-:W-:Y:S05]  /*26d0*/  BSYNC B1 ;  /* 0x0000000000017941 */ /* 0x000fea0003800000 */
.L_x_45:
[----:B0----5:R-:W-:Y:S01]  /*26e0*/  HADD2.F32 R5, -RZ, R24.H0_H0 ;  /* 0x20000018ff057230 */ /* 0x021fe20000004100 */
        /* <DEDUP_REMOVED lines=8> */
.L_x_48:
[----:B------:R-:W-:Y:S05]  /*2770*/  BSYNC B1 ;  /* 0x0000000000017941 */ /* 0x000fea0003800000 */
.L_x_47:
        /* <DEDUP_REMOVED lines=9> */
.L_x_50:
[----:B------:R-:W-:Y:S05]  /*2810*/  BSYNC B1 ;  /* 0x0000000000017941 */ /* 0x000fea0003800000 */
.L_x_49:
        /* <DEDUP_REMOVED lines=10> */
.L_x_52:
[----:B------:R-:W-:Y:S05]  /*28c0*/  BSYNC B1 ;  /* 0x0000000000017941 */ /* 0x000fea0003800000 */
.L_x_51:
        /* <DEDUP_REMOVED lines=10> */
.L_x_54:
[----:B------:R-:W-:Y:S05]  /*2970*/  BSYNC B1 ;  /* 0x0000000000017941 */ /* 0x000fea0003800000 */
.L_x_53:
        /* <DEDUP_REMOVED lines=9> */
.L_x_56:
[----:B------:R-:W-:Y:S05]  /*2a10*/  BSYNC B1 ;  /* 0x0000000000017941 */ /* 0x000fea0003800000 */
.L_x_55:
        /* <DEDUP_REMOVED lines=9> */
.L_x_58:
[----:B------:R-:W-:Y:S05]  /*2ab0*/  BSYNC B1 ;  /* 0x0000000000017941 */ /* 0x000fea0003800000 */
.L_x_57:
        /* <DEDUP_REMOVED lines=10> */
.L_x_60:
[----:B------:R-:W-:Y:S05]  /*2b60*/  BSYNC B1 ;  /* 0x0000000000017941 */ /* 0x000fea0003800000 */
.L_x_59:
        /* <DEDUP_REMOVED lines=10> */
.L_x_62:
[----:B------:R-:W-:Y:S05]  /*2c10*/  BSYNC B1 ;  /* 0x0000000000017941 */ /* 0x000fea0003800000 */
.L_x_61:
        /* <DEDUP_REMOVED lines=9> */
.L_x_64:
[----:B------:R-:W-:Y:S05]  /*2cb0*/  BSYNC B1 ;  /* 0x0000000000017941 */ /* 0x000fea0003800000 */
.L_x_63:
        /* <DEDUP_REMOVED lines=9> */
.L_x_66:
[----:B------:R-:W-:Y:S05]  /*2d50*/  BSYNC B1 ;  /* 0x0000000000017941 */ /* 0x000fea0003800000 */
.L_x_65:
        /* <DEDUP_REMOVED lines=10> */
.L_x_68:
[----:B------:R-:W-:Y:S05]  /*2e00*/  BSYNC B1 ;  /* 0x0000000000017941 */ /* 0x000fea0003800000 */
.L_x_67:
        /* <DEDUP_REMOVED lines=10> */
.L_x_70:
[----:B------:R-:W-:Y:S05]  /*2eb0*/  BSYNC B1 ;  /* 0x0000000000017941 */ /* 0x000fea0003800000 */
.L_x_69:
        /* <DEDUP_REMOVED lines=9> */
.L_x_72:
[----:B------:R-:W-:Y:S05]  /*2f50*/  BSYNC B1 ;  /* 0x0000000000017941 */ /* 0x000fea0003800000 */
.L_x_71:
        /* <DEDUP_REMOVED lines=9> */
.L_x_74:
[----:B------:R-:W-:Y:S05]  /*2ff0*/  BSYNC B1 ;  /* 0x0000000000017941 */ /* 0x000fea0003800000 */
.L_x_73:
        /* <DEDUP_REMOVED lines=10> */
.L_x_76:
[----:B------:R-:W-:Y:S05]  /*30a0*/  BSYNC B1 ;  /* 0x0000000000017941 */ /* 0x000fea0003800000 */
.L_x_75:
        /* <DEDUP_REMOVED lines=10> */
.L_x_78:
[----:B------:R-:W-:Y:S05]  /*3150*/  BSYNC B1 ;  /* 0x0000000000017941 */ /* 0x000fea0003800000 */
.L_x_77:
        /* <DEDUP_REMOVED lines=9> */
.L_x_80:
[----:B------:R-:W-:Y:S05]  /*31f0*/  BSYNC B1 ;  /* 0x0000000000017941 */ /* 0x000fea0003800000 */
.L_x_79:
        /* <DEDUP_REMOVED lines=9> */
.L_x_82:
[----:B------:R-:W-:Y:S05]  /*3290*/  BSYNC B1 ;  /* 0x0000000000017941 */ /* 0x000fea0003800000 */
.L_x_81:
        /* <DEDUP_REMOVED lines=10> */
.L_x_84:
[----:B------:R-:W-:Y:S05]  /*3340*/  BSYNC B1 ;  /* 0x0000000000017941 */ /* 0x000fea0003800000 */
.L_x_83:
[----:B-----5:R-:W-:Y:S01]  /*3350*/  HADD2.F32 R5, -RZ, R24.H0_H0 ;  /* 0x20000018ff057230 */ /* 0x020fe20000004100 */
[----:B------:R-:W-:Y:S01]  /*3360*/  ISETP.GT.AND P0, PT, R4, 0x39, PT ;  /* 0x000000390400780c */ /* 0x000fe20003f04270 */
[----:B------:R-:W-:Y:S01]  /*3370*/  @P2 IMAD.MOV.U32 R4, RZ, RZ, R8 ;  /* 0x000000ffff042224 */ /* 0x000fe200078e0008 */
[----:B------:R-:W-:Y:S02]  /*3380*/  BSSY B1, `(.L_x_85) ;  /* 0x000000a000017945 */ /* 0x000fe40003800000 */
[----:B------:R-:W-:Y:S01]  /*3390*/  FMUL R5, R5, R56 ;  /* 0x0000003805057220 */ /* 0x000fe20000400000 */
[----:B------:R-:W-:-:S03]  /*33a0*/  ISETP.GT.AND P3, PT, R3, RZ, P0 ;  /* 0x000000ff0300720c */ /* 0x000fc60000764270 */
[----:B------:R-:W-:-:S05]  /*33b0*/  FFMA R5, R52, R23, R5 ;  /* 0x0000001734057223 */ /* 0x000fca0000000005 */
[----:B------:R-:W-:-:S04]  /*33c0*/  F2FP.F16.F32.PACK_AB R5, RZ, R5 ;  /* 0x00000005ff05723e */ /* 0x000fc800000000ff */
[----:B0-----:R-:W-:Y:S01]  /*33d0*/  PRMT R14, R5, 0x7610, R14 ;  /* 0x00007610050e7816 */ /* 0x001fe2000000000e */
[----:B------:R-:W-:-:S05]  /*33e0*/  @P2 IMAD.MOV.U32 R5, RZ, RZ, R9 ;  /* 0x000000ffff052224 */ /* 0x000fca00078e0009 */
[----:B------:R0:W-:Y:S01]  /*33f0*/  @P2 STG.E.U16 desc[UR36][R4.64+0x70], R14 ;  /* 0x0000700e04002986 */ /* 0x0001e2000c101524 */
[----:B------:R-:W-:Y:S05]  /*3400*/  @!P3 BRA `(.L_x_86) ;  /* 0x000000000004b947 */ /* 0x000fea0003800000 */
[----:B------:R0:W5:Y:S02]  /*3410*/  LDG.E.LTC128B.U16 R24, desc[UR36][R6.64+0x72] ;  /* 0x0000722406187981 */ /* 0x000164000c1e1520 */
.L_x_86:
[----:B------:R-:W-:Y:S05]  /*3420*/  BSYNC B1 ;  /* 0x0000000000017941 */ /* 0x000fea0003800000 */
.L_x_85:
        /* <DEDUP_REMOVED lines=9> */
.L_x_88:
[----:B------:R-:W-:Y:S05]  /*34c0*/  BSYNC B1 ;  /* 0x0000000000017941 */ /* 0x000fea0003800000 */
.L_x_87:
[----:B-----5:R-:W-:Y:S01]  /*34d0*/  HADD2.F32 R5, -RZ, R24.H0_H0 ;  /* 0x20000018ff057230 */ /* 0x020fe20000004100 */
[----:B------:R-:W-:Y:S01]  /*34e0*/  ISETP.GT.AND P0, PT, R3, 0x8, P0 ;  /* 0x000000080300780c */ /* 0x000fe20000704270 */
[----:B0-----:R-:W-:Y:S01]  /*34f0*/  @P1 IMAD.MOV.U32 R4, RZ, RZ, R12 ;  /* 0x000000ffff041224 */ /* 0x001fe200078e000c */
[----:B------:R-:W-:Y:S02]  /*3500*/  BSSY B1, `(.L_x_89) ;  /* 0x0000009000017945 */ /* 0x000fe40003800000 */
[----:B------:R-:W-:-:S04]  /*3510*/  FMUL R5, R5, R56 ;  /* 0x0000003805057220 */ /* 0x000fc80000400000 */
[----:B------:R-:W-:-:S05]  /*3520*/  FFMA R5, R54, R23, R5 ;  /* 0x0000001736057223 */ /* 0x000fca0000000005 */
[----:B------:R-:W-:-:S04]  /*3530*/  F2FP.F16.F32.PACK_AB R5, RZ, R5 ;  /* 0x00000005ff05723e */ /* 0x000fc800000000ff */
[----:B-1-3--:R-:W-:Y:S01]  /*3540*/  PRMT R6, R5, 0x7610, R6 ;  /* 0x0000761005067816 */ /* 0x00afe20000000006 */
[----:B------:R-:W-:-:S05]  /*3550*/  @P1 IMAD.MOV.U32 R5, RZ, RZ, R13 ;  /* 0x000000ffff051224 */ /* 0x000fca00078e000d */
[----:B------:R0:W-:Y:S01]  /*3560*/  @P1 STG.E.U16 desc[UR36][R4.64+0x70], R6 ;  /* 0x0000700604001986 */ /* 0x0001e2000c101524 */
[----:B------:R-:W-:Y:S05]  /*3570*/  @!P0 BRA `(.L_x_90) ;  /* 0x0000000000048947 */ /* 0x000fea0003800000 */
[----:B------:R1:W5:Y:S02]  /*3580*/  LDG.E.LTC128B.U16 R24, desc[UR36][R10.64+0x72] ;  /* 0x000072240a187981 */ /* 0x000364000c1e1520 */
.L_x_90:
[----:B------:R-:W-:Y:S05]  /*3590*/  BSYNC B1 ;  /* 0x0000000000017941 */ /* 0x000fea0003800000 */
.L_x_89:
[----:B------:R-:W-:Y:S05]  /*35a0*/  @!P0 BRA `(.L_x_91) ;  /* 0x0000000800a88947 */ /* 0x000fea0003800000 */
[----:B-----5:R-:W-:-:S05]  /*35b0*/  HADD2.F32 R3, -RZ, R24.H0_H0 ;  /* 0x20000018ff037230 */ /* 0x020fca0000004100 */
[----:B0-----:R-:W-:-:S04]  /*35c0*/  FMUL R4, R3, R56 ;  /* 0x0000003803047220 */ /* 0x001fc80000400000 */
[----:B------:R-:W-:-:S05]  /*35d0*/  FFMA R4, R55, R23, R4 ;  /* 0x0000001737047223 */ /* 0x000fca0000000004 */
[----:B------:R-:W-:-:S05]  /*35e0*/  F2FP.F16.F32.PACK_AB R4, RZ, R4 ;  /* 0x00000004ff04723e */ /* 0x000fca00000000ff */
[----:B------:R3:W-:Y:S01]  /*35f0*/  STG.E.U16 desc[UR36][R12.64+0x72], R4 ;  /* 0x000072040c007986 */ /* 0x0007e2000c101524 */
[----:B------:R-:W-:Y:S05]  /*3600*/  BRA `(.L_x_91) ;  /* 0x0000000800907947 */ /* 0x000fea0003800000 */
.L_x_30:
[----:B------:R-:W-:Y:S01]  /*3610*/  ISETP.GT.AND P0, PT, R4, 0x1, PT ;  /* 0x000000010400780c */ /* 0x000fe20003f04270 */
[----:B------:R-:W-:Y:S01]  /*3620*/  ULDC.64 UR4, c[0x0][0x5c0] ;  /* 0x0001700000047ab9 */ /* 0x000fe20000000a00 */
[-C--:B------:R-:W-:Y:S01]  /*3630*/  FMUL R24, R24, R23.reuse ;  /* 0x0000001718187220 */ /* 0x080fe20000400000 */
[-C--:B------:R-:W-:Y:S01]  /*3640*/  FMUL R25, R25, R23.reuse ;  /* 0x0000001719197220 */ /* 0x080fe20000400000 */
[----:B------:R-:W-:Y:S01]  /*3650*/  ISETP.GT.AND P3, PT, R3, RZ, P0 ;  /* 0x000000ff0300720c */ /* 0x000fe20000764270 */
[-C--:B------:R-:W-:Y:S01]  /*3660*/  FMUL R26, R26, R23.reuse ;  /* 0x000000171a1a7220 */ /* 0x080fe20000400000 */
[----:B------:R-:W-:Y:S01]  /*3670*/  LEA R6, P4, R58, UR4, 0x1 ;  /* 0x000000043a067c11 */ /* 0x000fe2000f8808ff */
[-C--:B------:R-:W-:Y:S01]  /*3680*/  FMUL R27, R27, R23.reuse ;  /* 0x000000171b1b7220 */ /* 0x080fe20000400000 */
[----:B------:R-:W-:Y:S01]  /*3690*/  F2FP.F16.F32.PACK_AB R24, RZ, R24 ;  /* 0x00000018ff18723e */ /* 0x000fe200000000ff */
[-C--:B------:R-:W-:Y:S01]  /*36a0*/  FMUL R28, R28, R23.reuse ;  /* 0x000000171c1c7220 */ /* 0x080fe20000400000 */
[----:B------:R-:W-:Y:S01]  /*36b0*/  LEA.HI.X R7, R58, UR5, R75, 0x1, P4 ;  /* 0x000000053a077c11 */ /* 0x000fe2000a0f0c4b */
[----:B------:R-:W-:Y:S01]  /*36c0*/  FMUL R29, R29, R23 ;  /* 0x000000171d1d7220 */ /* 0x000fe20000400000 */
[----:B------:R-:W-:Y:S01]  /*36d0*/  F2FP.F16.F32.PACK_AB R25, RZ, R25 ;  /* 0x00000019ff19723e */ /* 0x000fe200000000ff */
[-C--:B------:R-:W-:Y:S01]  /*36e0*/  FMUL R30, R30, R23.reuse ;  /* 0x000000171e1e7220 */ /* 0x080fe20000400000 */
[----:B------:R-:W-:Y:S01]  /*36f0*/  SHF.L.U64.HI R67, R66, 0x4, R67 ;  /* 0x0000000442437819 */ /* 0x000fe20000010243 */
[----:B------:R-:W-:Y:S01]  /*3700*/  @P1 STG.E.U16 desc[UR36][R6.64], R24 ;  /* 0x0000001806001986 */ /* 0x000fe2000c101524 */
[----:B------:R-:W-:Y:S01]  /*3710*/  ISETP.GT.AND P1, PT, R4, 0x8, PT ;  /* 0x000000080400780c */ /* 0x000fe20003f24270 */
[-C--:B------:R-:W-:Y:S01]  /*3720*/  FMUL R31, R31, R23.reuse ;  /* 0x000000171f1f7220 */ /* 0x080fe20000400000 */
[C---:B------:R-:W-:Y:S01]  /*3730*/  ISETP.GT.AND P4, PT, R3.reuse, 0x8, P0 ;  /* 0x000000080300780c */ /* 0x040fe20000784270 */
[----:B------:R-:W-:Y:S01]  /*3740*/  @P3 STG.E.U16 desc[UR36][R6.64+0x2], R25 ;  /* 0x0000021906003986 */ /* 0x000fe2000c101524 */
[----:B------:R-:W-:Y:S01]  /*3750*/  LEA R8, P3, R66, R6, 0x4 ;  /* 0x0000000642087211 */ /* 0x000fe200078620ff */
[-C--:B------:R-:W-:Y:S01]  /*3760*/  FMUL R32, R32, R23.reuse ;  /* 0x0000001720207220 */ /* 0x080fe20000400000 */
[----:B------:R-:W-:Y:S01]  /*3770*/  ISETP.GT.AND P2, PT, R3, 0x8, P2 ;  /* 0x000000080300780c */ /* 0x000fe20001744270 */
[-C--:B------:R-:W-:Y:S01]  /*3780*/  FMUL R33, R33, R23.reuse ;  /* 0x0000001721217220 */ /* 0x080fe20000400000 */
[----:B------:R-:W-:Y:S01]  /*3790*/  ISETP.GT.AND P0, PT, R4, 0x9, PT ;  /* 0x000000090400780c */ /* 0x000fe20003f04270 */
[----:B------:R-:W-:Y:S01]  /*37a0*/  IMAD.X R9, R67, 0x1, R7, P3 ;  /* 0x0000000143097824 */ /* 0x000fe200018e0607 */
[C---:B------:R-:W-:Y:S01]  /*37b0*/  ISETP.GT.AND P5, PT, R3.reuse, RZ, P1 ;  /* 0x000000ff0300720c */ /* 0x040fe20000fa4270 */
[-C--:B------:R-:W-:Y:S01]  /*37c0*/  FMUL R34, R34, R23.reuse ;  /* 0x0000001722227220 */ /* 0x080fe20000400000 */
[----:B------:R-:W-:Y:S01]  /*37d0*/  ISETP.GT.AND P3, PT, R3, RZ, P0 ;  /* 0x000000ff0300720c */ /* 0x000fe20000764270 */
[-C--:B------:R-:W-:Y:S01]  /*37e0*/  FMUL R35, R35, R23.reuse ;  /* 0x0000001723237220 */ /* 0x080fe20000400000 */
[----:B------:R-:W-:Y:S01]  /*37f0*/  F2FP.F16.F32.PACK_AB R26, RZ, R26 ;  /* 0x0000001aff1a723e */ /* 0x000fe200000000ff */
[----:B------:R-:W-:Y:S01]  /*3800*/  FMUL R36, R36, R23 ;  /* 0x0000001724247220 */ /* 0x000fe20000400000 */
[----:B------:R-:W-:Y:S01]  /*3810*/  F2FP.F16.F32.PACK_AB R27, RZ, R27 ;  /* 0x0000001bff1b723e */ /* 0x000fe200000000ff */
[----:B------:R-:W-:Y:S01]  /*3820*/  FMUL R37, R37, R23 ;  /* 0x0000001725257220 */ /* 0x000fe20000400000 */
[----:B------:R-:W-:Y:S01]  /*3830*/  F2FP.F16.F32.PACK_AB R28, RZ, R28 ;  /* 0x0000001cff1c723e */ /* 0x000fe200000000ff */
[----:B------:R-:W-:Y:S01]  /*3840*/  @P2 STG.E.U16 desc[UR36][R8.64], R26 ;  /* 0x0000001a08002986 */ /* 0x000fe2000c101524 */
[----:B------:R-:W-:Y:S01]  /*3850*/  F2FP.F16.F32.PACK_AB R29, RZ, R29 ;  /* 0x0000001dff1d723e */ /* 0x000fe200000000ff */
[-C--:B------:R-:W-:Y:S01]  /*3860*/  FMUL R38, R38, R23.reuse ;  /* 0x0000001726267220 */ /* 0x080fe20000400000 */
[----:B------:R-:W-:Y:S01]  /*3870*/  ISETP.GT.AND P2, PT, R3, 0x8, P1 ;  /* 0x000000080300780c */ /* 0x000fe20000f44270 */
[----:B------:R-:W-:Y:S01]  /*3880*/  @P4 STG.E.U16 desc[UR36][R8.64+0x2], R27 ;  /* 0x0000021b08004986 */ /* 0x000fe2000c101524 */
[----:B------:R-:W-:Y:S01]  /*3890*/  ISETP.GT.AND P1, PT, R4, 0x10, PT ;  /* 0x000000100400780c */ /* 0x000fe20003f24270 */
[-C--:B------:R-:W-:Y:S01]  /*38a0*/  FMUL R39, R39, R23.reuse ;  /* 0x0000001727277220 */ /* 0x080fe20000400000 */
[----:B------:R-:W-:Y:S01]  /*38b0*/  F2FP.F16.F32.PACK_AB R30, RZ, R30 ;  /* 0x0000001eff1e723e */ /* 0x000fe200000000ff */
[----:B------:R-:W-:Y:S01]  /*38c0*/  @P5 STG.E.U16 desc[UR36][R6.64+0x10], R28 ;  /* 0x0000101c06005986 */ /* 0x000fe2000c101524 */
[C---:B------:R-:W-:Y:S01]  /*38d0*/  ISETP.GT.AND P4, PT, R3.reuse, RZ, P1 ;  /* 0x000000ff0300720c */ /* 0x040fe20000f84270 */
[----:B------:R-:W-:Y:S01]  /*38e0*/  FMUL R40, R40, R23 ;  /* 0x0000001728287220 */ /* 0x000fe20000400000 */
[----:B------:R-:W-:Y:S01]  /*38f0*/  F2FP.F16.F32.PACK_AB R31, RZ, R31 ;  /* 0x0000001fff1f723e */ /* 0x000fe200000000ff */
[----:B------:R-:W-:Y:S01]  /*3900*/  @P3 STG.E.U16 desc[UR36][R6.64+0x12], R29 ;  /* 0x0000121d06003986 */ /* 0x000fe2000c101524 */
[----:B------:R-:W-:Y:S01]  /*3910*/  ISETP.GT.AND P3, PT, R3, 0x8, P0 ;  /* 0x000000080300780c */ /* 0x000fe20000764270 */
[-C--:B------:R-:W-:Y:S01]  /*3920*/  FMUL R41, R41, R23.reuse ;  /* 0x0000001729297220 */ /* 0x080fe20000400000 */
[----:B------:R-:W-:Y:S01]  /*3930*/  ISETP.GT.AND P0, PT, R4, 0x11, PT ;  /* 0x000000110400780c */ /* 0x000fe20003f04270 */
[----:B------:R-:W-:Y:S01]  /*3940*/  @P2 STG.E.U16 desc[UR36][R8.64+0x10], R30 ;  /* 0x0000101e08002986 */ /* 0x000fe2000c101524 */
[----:B------:R-:W-:Y:S01]  /*3950*/  F2FP.F16.F32.PACK_AB R32, RZ, R32 ;  /* 0x00000020ff20723e */ /* 0x000fe200000000ff */
[-C--:B------:R-:W-:Y:S01]  /*3960*/  FMUL R42, R42, R23.reuse ;  /* 0x000000172a2a7220 */ /* 0x080fe20000400000 */
[----:B------:R-:W-:Y:S01]  /*3970*/  ISETP.GT.AND P5, PT, R3, RZ, P0 ;  /* 0x000000ff0300720c */ /* 0x000fe200007a4270 */
[-C--:B------:R-:W-:Y:S01]  /*3980*/  FMUL R43, R43, R23.reuse ;  /* 0x000000172b2b7220 */ /* 0x080fe20000400000 */
[----:B------:R-:W-:Y:S01]  /*3990*/  ISETP.GT.AND P2, PT, R3, 0x8, P1 ;  /* 0x000000080300780c */ /* 0x000fe20000f44270 */
[-C--:B------:R-:W-:Y:S01]  /*39a0*/  FMUL R44, R44, R23.reuse ;  /* 0x000000172c2c7220 */ /* 0x080fe20000400000 */
[----:B------:R-:W-:Y:S01]  /*39b0*/  ISETP.GT.AND P1, PT, R4, 0x18, PT ;  /* 0x000000180400780c */ /* 0x000fe20003f24270 */
[----:B------:R-:W-:Y:S01]  /*39c0*/  FMUL R45, R45, R23 ;  /* 0x000000172d2d7220 */ /* 0x000fe20000400000 */
[----:B------:R-:W-:Y:S01]  /*39d0*/  F2FP.F16.F32.PACK_AB R33, RZ, R33 ;  /* 0x00000021ff21723e */ /* 0x000fe200000000ff */
[----:B------:R-:W-:Y:S01]  /*39e0*/  @P3 STG.E.U16 desc[UR36][R8.64+0x12], R31 ;  /* 0x0000121f08003986 */ /* 0x000fe2000c101524 */
[C---:B------:R-:W-:Y:S01]  /*39f0*/  ISETP.GT.AND P3, PT, R3.reuse, 0x8, P0 ;  /* 0x000000080300780c */ /* 0x040fe20000764270 */
[-C--:B------:R-:W-:Y:S01]  /*3a00*/  FMUL R46, R46, R23.reuse ;  /* 0x000000172e2e7220 */ /* 0x080fe20000400000 */
[----:B------:R-:W-:Y:S01]  /*3a10*/  ISETP.GT.AND P0, PT, R4, 0x19, PT ;  /* 0x000000190400780c */ /* 0x000fe20003f04270 */
[----:B------:R-:W-:Y:S01]  /*3a20*/  @P4 STG.E.U16 desc[UR36][R6.64+0x20], R32 ;  /* 0x0000202006004986 */ /* 0x000fe2000c101524 */
[----:B------:R-:W-:Y:S01]  /*3a30*/  ISETP.GT.AND P4, PT, R3, RZ, P1 ;  /* 0x000000ff0300720c */ /* 0x000fe20000f84270 */
[-C--:B------:R-:W-:Y:S01]  /*3a40*/  FMUL R47, R47, R23.reuse ;  /* 0x000000172f2f7220 */ /* 0x080fe20000400000 */
[----:B------:R-:W-:Y:S01]  /*3a50*/  F2FP.F16.F32.PACK_AB R34, RZ, R34 ;  /* 0x00000022ff22723e */ /* 0x000fe200000000ff */
[----:B------:R-:W-:Y:S01]  /*3a60*/  @P5 STG.E.U16 desc[UR36][R6.64+0x22], R33 ;  /* 0x0000222106005986 */ /* 0x000fe2000c101524 */
[----:B------:R-:W-:Y:S01]  /*3a70*/  ISETP.GT.AND P5, PT, R3, RZ, P0 ;  /* 0x000000ff0300720c */ /* 0x000fe200007a4270 */
[----:B------:R-:W-:Y:S01]  /*3a80*/  FMUL R48, R48, R23 ;  /* 0x0000001730307220 */ /* 0x000fe20000400000 */
[----:B------:R-:W-:Y:S01]  /*3a90*/  F2FP.F16.F32.PACK_AB R35, RZ, R35 ;  /* 0x00000023ff23723e */ /* 0x000fe200000000ff */
[----:B------:R-:W-:Y:S01]  /*3aa0*/  @P2 STG.E.U16 desc[UR36][R8.64+0x20], R34 ;  /* 0x0000202208002986 */ /* 0x000fe2000c101524 */
[----:B------:R-:W-:Y:S01]  /*3ab0*/  F2FP.F16.F32.PACK_AB R36, RZ, R36 ;  /* 0x00000024ff24723e */ /* 0x000fe200000000ff */
[-C--:B------:R-:W-:Y:S01]  /*3ac0*/  FMUL R49, R49, R23.reuse ;  /* 0x0000001731317220 */ /* 0x080fe20000400000 */
[C---:B------:R-:W-:Y:S01]  /*3ad0*/  ISETP.GT.AND P2, PT, R3.reuse, 0x8, P1 ;  /* 0x000000080300780c */ /* 0x040fe20000f44270 */
[----:B------:R-:W-:Y:S01]  /*3ae0*/  @P3 STG.E.U16 desc[UR36][R8.64+0x22], R35 ;  /* 0x0000222308003986 */ /* 0x000fe2000c101524 */
[----:B------:R-:W-:Y:S01]  /*3af0*/  ISETP.GT.AND P1, PT, R4, 0x20, PT ;  /* 0x000000200400780c */ /* 0x000fe20003f24270 */
[----:B------:R-:W-:Y:S01]  /*3b00*/  FMUL R50, R50, R23 ;  /* 0x0000001732327220 */ /* 0x000fe20000400000 */
[----:B------:R-:W-:Y:S01]  /*3b10*/  F2FP.F16.F32.PACK_AB R37, RZ, R37 ;  /* 0x00000025ff25723e */ /* 0x000fe200000000ff */
[----:B------:R-:W-:Y:S01]  /*3b20*/  @P4 STG.E.U16 desc[UR36][R6.64+0x30], R36 ;  /* 0x0000302406004986 */ /* 0x000fe2000c101524 */
[----:B------:R-:W-:Y:S01]  /*3b30*/  ISETP.GT.AND P3, PT, R3, 0x8, P0 ;  /* 0x000000080300780c */ /* 0x000fe20000764270 */
[-C--:B------:R-:W-:Y:S01]  /*3b40*/  FMUL R51, R51, R23.reuse ;  /* 0x0000001733337220 */ /* 0x080fe20000400000 */
[----:B------:R-:W-:Y:S01]  /*3b50*/  ISETP.GT.AND P0, PT, R4, 0x21, PT ;  /* 0x000000210400780c */ /* 0x000fe20003f04270 */
[----:B------:R-:W-:Y:S01]  /*3b60*/  @P5 STG.E.U16 desc[UR36][R6.64+0x32], R37 ;  /* 0x0000322506005986 */ /* 0x000fe2000c101524 */
        /* <DEDUP_REMOVED lines=10> */
[----:B------:R-:W-:-:S02]  /*3c10*/  F2FP.F16.F32.PACK_AB R41, RZ, R41 ;  /* 0x00000029ff29723e */ /* 0x000fc400000000ff */
[C---:B------:R-:W-:Y:S01]  /*3c20*/  ISETP.GT.AND P1, PT, R3.reuse, 0x8, P1 ;  /* 0x000000080300780c */ /* 0x040fe20000f24270 */
[----:B------:R-:W-:Y:S01]  /*3c30*/  @P3 STG.E.U16 desc[UR36][R8.64+0x32], R39 ;  /* 0x0000322708003986 */ /* 0x000fe2000c101524 */
[C---:B------:R-:W-:Y:S02]  /*3c40*/  ISETP.GT.AND P2, PT, R3.reuse, 0x8, P0 ;  /* 0x000000080300780c */ /* 0x040fe40000744270 */
[C---:B------:R-:W-:Y:S01]  /*3c50*/  ISETP.GT.AND P0, PT, R4.reuse, 0x29, PT ;  /* 0x000000290400780c */ /* 0x040fe20003f04270 */
[----:B------:R-:W-:Y:S01]  /*3c60*/  @P4 STG.E.U16 desc[UR36][R6.64+0x40], R40 ;  /* 0x0000402806004986 */ /* 0x000fe2000c101524 */
[----:B------:R-:W-:Y:S02]  /*3c70*/  ISETP.GT.AND P4, PT, R4, 0x28, PT ;  /* 0x000000280400780c */ /* 0x000fe40003f84270 */
[----:B------:R-:W-:Y:S01]  /*3c80*/  F2FP.F16.F32.PACK_AB R42, RZ, R42 ;  /* 0x0000002aff2a723e */ /* 0x000fe200000000ff */
[----:B------:R-:W-:Y:S01]  /*3c90*/  @P5 STG.E.U16 desc[UR36][R6.64+0x42], R41 ;  /* 0x0000422906005986 */ /* 0x000fe2000c101524 */
[----:B------:R-:W-:-:S02]  /*3ca0*/  ISETP.GT.AND P5, PT, R3, RZ, P4 ;  /* 0x000000ff0300720c */ /* 0x000fc400027a4270 */
[C---:B------:R-:W-:Y:S01]  /*3cb0*/  ISETP.GT.AND P3, PT, R3.reuse, RZ, P0 ;  /* 0x000000ff0300720c */ /* 0x040fe20000764270 */
[----:B------:R-:W-:Y:S01]  /*3cc0*/  @P1 STG.E.U16 desc[UR36][R8.64+0x40], R42 ;  /* 0x0000402a08001986 */ /* 0x000fe2000c101524 */
[----:B------:R-:W-:Y:S02]  /*3cd0*/  F2FP.F16.F32.PACK_AB R43, RZ, R43 ;  /* 0x0000002bff2b723e */ /* 0x000fe400000000ff */
[----:B------:R-:W-:Y:S02]  /*3ce0*/  F2FP.F16.F32.PACK_AB R44, RZ, R44 ;  /* 0x0000002cff2c723e */ /* 0x000fe400000000ff */
[C---:B------:R-:W-:Y:S01]  /*3cf0*/  ISETP.GT.AND P4, PT, R3.reuse, 0x8, P4 ;  /* 0x000000080300780c */ /* 0x040fe20002784270 */
[----:B------:R-:W-:Y:S01]  /*3d00*/  @P2 STG.E.U16 desc[UR36][R8.64+0x42], R43 ;  /* 0x0000422b08002986 */ /* 0x000fe2000c101524 */
[----:B------:R-:W-:Y:S02]  /*3d10*/  F2FP.F16.F32.PACK_AB R45, RZ, R45 ;  /* 0x0000002dff2d723e */ /* 0x000fe400000000ff */
[----:B------:R-:W-:Y:S01]  /*3d20*/  ISETP.GT.AND P2, PT, R4, 0x31, PT ;  /* 0x000000310400780c */ /* 0x000fe20003f44270 */
[----:B------:R-:W-:Y:S01]  /*3d30*/  @P5 STG.E.U16 desc[UR36][R6.64+0x50], R44 ;  /* 0x0000502c06005986 */ /* 0x000fe2000c101524 */
[----:B------:R-:W-:-:S02]  /*3d40*/  ISETP.GT.AND P5, PT, R3, 0x8, P0 ;  /* 0x000000080300780c */ /* 0x000fc400007a4270 */
[C---:B------:R-:W-:Y:S01]  /*3d50*/  ISETP.GT.AND P1, PT, R4.reuse, 0x38, PT ;  /* 0x000000380400780c */ /* 0x040fe20003f24270 */
[----:B------:R-:W-:Y:S01]  /*3d60*/  @P3 STG.E.U16 desc[UR36][R6.64+0x52], R45 ;  /* 0x0000522d06003986 */ /* 0x000fe2000c101524 */
[C---:B------:R-:W-:Y:S02]  /*3d70*/  ISETP.GT.AND P3, PT, R4.reuse, 0x30, PT ;  /* 0x000000300400780c */ /* 0x040fe40003f64270 */
[----:B------:R-:W-:Y:S01]  /*3d80*/  ISETP.GT.AND P0, PT, R4, 0x39, PT ;  /* 0x000000390400780c */ /* 0x000fe20003f04270 */
[----:B------:R-:W-:Y:S01]  /*3d90*/  @P4 IMAD.MOV.U32 R4, RZ, RZ, R8 ;  /* 0x000000ffff044224 */ /* 0x000fe200078e0008 */
[----:B------:R-:W-:Y:S01]  /*3da0*/  F2FP.F16.F32.PACK_AB R46, RZ, R46 ;  /* 0x0000002eff2e723e */ /* 0x000fe200000000ff */
[----:B------:R-:W-:Y:S01]  /*3db0*/  @P4 IMAD.MOV.U32 R5, RZ, RZ, R9 ;  /* 0x000000ffff054224 */ /* 0x000fe200078e0009 */
[----:B------:R-:W-:Y:S02]  /*3dc0*/  F2FP.F16.F32.PACK_AB R47, RZ, R47 ;  /* 0x0000002fff2f723e */ /* 0x000fe400000000ff */
[----:B------:R-:W-:-:S02]  /*3dd0*/  F2FP.F16.F32.PACK_AB R48, RZ, R48 ;  /* 0x00000030ff30723e */ /* 0x000fc400000000ff */
[----:B------:R0:W-:Y:S01]  /*3de0*/  @P4 STG.E.U16 desc[UR36][R4.64+0x50], R46 ;  /* 0x0000502e04004986 */ /* 0x0001e2000c101524 */
[C---:B------:R-:W-:Y:S02]  /*3df0*/  ISETP.GT.AND P4, PT, R3.reuse, RZ, P2 ;  /* 0x000000ff0300720c */ /* 0x040fe40001784270 */
[----:B------:R-:W-:Y:S02]  /*3e00*/  F2FP.F16.F32.PACK_AB R49, RZ, R49 ;  /* 0x00000031ff31723e */ /* 0x000fe400000000ff */
[----:B------:R-:W-:Y:S02]  /*3e10*/  ISETP.GT.AND P2, PT, R3, 0x8, P2 ;  /* 0x000000080300780c */ /* 0x000fe40001744270 */
[----:B------:R-:W-:Y:S02]  /*3e20*/  F2FP.F16.F32.PACK_AB R50, RZ, R50 ;  /* 0x00000032ff32723e */ /* 0x000fe400000000ff */
[----:B------:R-:W-:Y:S02]  /*3e30*/  F2FP.F16.F32.PACK_AB R51, RZ, R51 ;  /* 0x00000033ff33723e */ /* 0x000fe400000000ff */
[----:B------:R-:W-:Y:S01]  /*3e40*/  F2FP.F16.F32.PACK_AB R52, RZ, R52 ;  /* 0x00000034ff34723e */ /* 0x000fe200000000ff */
[----:B0-----:R-:W-:Y:S01]  /*3e50*/  @P5 IMAD.MOV.U32 R4, RZ, RZ, R8 ;  /* 0x000000ffff045224 */ /* 0x001fe200078e0008 */
[----:B------:R-:W-:Y:S01]  /*3e60*/  F2FP.F16.F32.PACK_AB R53, RZ, R53 ;  /* 0x00000035ff35723e */ /* 0x000fe200000000ff */
[----:B------:R-:W-:Y:S01]  /*3e70*/  @P5 IMAD.MOV.U32 R5, RZ, RZ, R9 ;  /* 0x000000ffff055224 */ /* 0x000fe200078e0009 */
[----:B------:R-:W-:-:S02]  /*3e80*/  F2FP.F16.F32.PACK_AB R54, RZ, R54 ;  /* 0x00000036ff36723e */ /* 0x000fc400000000ff */
[----:B------:R-:W-:Y:S02]  /*3e90*/  F2FP.F16.F32.PACK_AB R55, RZ, R55 ;  /* 0x00000037ff37723e */ /* 0x000fe400000000ff */
[----:B------:R0:W-:Y:S01]  /*3ea0*/  @P5 STG.E.U16 desc[UR36][R4.64+0x52], R47 ;  /* 0x0000522f04005986 */ /* 0x0001e2000c101524 */
[C---:B------:R-:W-:Y:S02]  /*3eb0*/  ISETP.GT.AND P5, PT, R3.reuse, RZ, P3 ;  /* 0x000000ff0300720c */ /* 0x040fe40001fa4270 */
[----:B------:R-:W-:-:S11]  /*3ec0*/  ISETP.GT.AND P3, PT, R3, 0x8, P3 ;  /* 0x000000080300780c */ /* 0x000fd60001f64270 */
[----:B0-----:R-:W-:Y:S02]  /*3ed0*/  @P5 IMAD.MOV.U32 R4, RZ, RZ, R6 ;  /* 0x000000ffff045224 */ /* 0x001fe400078e0006 */
[----:B------:R-:W-:-:S05]  /*3ee0*/  @P5 IMAD.MOV.U32 R5, RZ, RZ, R7 ;  /* 0x000000ffff055224 */ /* 0x000fca00078e0007 */
[----:B------:R0:W-:Y:S01]  /*3ef0*/  @P5 STG.E.U16 desc[UR36][R4.64+0x60], R48 ;  /* 0x0000603004005986 */ /* 0x0001e2000c101524 */
[C---:B------:R-:W-:Y:S02]  /*3f00*/  ISETP.GT.AND P5, PT, R3.reuse, RZ, P0 ;  /* 0x000000ff0300720c */ /* 0x040fe400007a4270 */
[----:B------:R-:W-:Y:S01]  /*3f10*/  ISETP.GT.AND P0, PT, R3, 0x8, P0 ;  /* 0x000000080300780c */ /* 0x000fe20000704270 */
[----:B0-----:R-:W-:Y:S02]  /*3f20*/  @P4 IMAD.MOV.U32 R4, RZ, RZ, R6 ;  /* 0x000000ffff044224 */ /* 0x001fe400078e0006 */
[----:B------:R-:W-:-:S05]  /*3f30*/  @P4 IMAD.MOV.U32 R5, RZ, RZ, R7 ;  /* 0x000000ffff054224 */ /* 0x000fca00078e0007 */
[----:B------:R0:W-:Y:S01]  /*3f40*/  @P4 STG.E.U16 desc[UR36][R4.64+0x62], R49 ;  /* 0x0000623104004986 */ /* 0x0001e2000c101524 */
[C---:B------:R-:W-:Y:S02]  /*3f50*/  ISETP.GT.AND P4, PT, R3.reuse, RZ, P1 ;  /* 0x000000ff0300720c */ /* 0x040fe40000f84270 */
[----:B------:R-:W-:Y:S01]  /*3f60*/  ISETP.GT.AND P1, PT, R3, 0x8, P1 ;  /* 0x000000080300780c */ /* 0x000fe20000f24270 */
[----:B0-----:R-:W-:Y:S02]  /*3f70*/  @P3 IMAD.MOV.U32 R4, RZ, RZ, R8 ;  /* 0x000000ffff043224 */ /* 0x001fe400078e0008 */
[----:B------:R-:W-:-:S05]  /*3f80*/  @P3 IMAD.MOV.U32 R5, RZ, RZ, R9 ;  /* 0x000000ffff053224 */ /* 0x000fca00078e0009 */
[----:B------:R0:W-:Y:S02]  /*3f90*/  @P3 STG.E.U16 desc[UR36][R4.64+0x60], R50 ;  /* 0x0000603204003986 */ /* 0x0001e4000c101524 */
[----:B0-----:R-:W-:Y:S02]  /*3fa0*/  @P2 IMAD.MOV.U32 R4, RZ, RZ, R8 ;  /* 0x000000ffff042224 */ /* 0x001fe400078e0008 */
[----:B------:R-:W-:-:S05]  /*3fb0*/  @P2 IMAD.MOV.U32 R5, RZ, RZ, R9 ;  /* 0x000000ffff052224 */ /* 0x000fca00078e0009 */
[----:B------:R0:W-:Y:S02]  /*3fc0*/  @P2 STG.E.U16 desc[UR36][R4.64+0x62], R51 ;  /* 0x0000623304002986 */ /* 0x0001e4000c101524 */
[----:B0-----:R-:W-:Y:S02]  /*3fd0*/  @P4 IMAD.MOV.U32 R4, RZ, RZ, R6 ;  /* 0x000000ffff044224 */ /* 0x001fe400078e0006 */
[----:B------:R-:W-:-:S05]  /*3fe0*/  @P4 IMAD.MOV.U32 R5, RZ, RZ, R7 ;  /* 0x000000ffff054224 */ /* 0x000fca00078e0007 */
[----:B------:R0:W-:Y:S04]  /*3ff0*/  @P4 STG.E.U16 desc[UR36][R4.64+0x70], R52 ;  /* 0x0000703404004986 */ /* 0x0001e8000c101524 */
[----:B------:R1:W-:Y:S01]  /*4000*/  @P5 STG.E.U16 desc[UR36][R6.64+0x72], R53 ;  /* 0x0000723506005986 */ /* 0x0003e2000c101524 */
[----:B0-----:R-:W-:Y:S02]  /*4010*/  @P1 IMAD.MOV.U32 R4, RZ, RZ, R8 ;  /* 0x000000ffff041224 */ /* 0x001fe400078e0008 */
[----:B------:R-:W-:-:S05]  /*4020*/  @P1 IMAD.MOV.U32 R5, RZ, RZ, R9 ;  /* 0x000000ffff051224 */ /* 0x000fca00078e0009 */
[----:B------:R1:W-:Y:S04]  /*4030*/  @P1 STG.E.U16 desc[UR36][R4.64+0x70], R54 ;  /* 0x0000703604001986 */ /* 0x0003e8000c101524 */
[----:B------:R1:W-:Y:S02]  /*4040*/  @P0 STG.E.U16 desc[UR36][R8.64+0x72], R55 ;  /* 0x0000723708000986 */ /* 0x0003e4000c101524 */
.L_x_91:
[----:B------:R-:W-:Y:S05]  /*4050*/  BSYNC B0 ;  /* 0x0000000000007941 */ /* 0x000fea0003800000 */
.L_x_29:
[----:B------:R-:W-:Y:S01]  /*4060*/  ULDC UR4, c[0x0][0xc] ;  /* 0x0000030000047ab9 */ /* 0x000fe20000000800 */
[----:B------:R-:W-:Y:S01]  /*4070*/  ULDC UR5, c[0x0][0x10] ;  /* 0x0000040000057ab9 */ /* 0x000fe20000000800 */
[----:B------:R-:W0:Y:S01]  /*4080*/  LDC R3, c[0x0][0x14] ;  /* 0x00000500ff037b82 */ /* 0x000e220000000800 */
[----:B------:R-:W-:Y:S01]  /*4090*/  UIMAD.WIDE.U32 UR4, UR4, UR5, URZ ;  /* 0x00000005040472a5 */ /* 0x000fe2000f8e003f */
[----:B------:R-:W-:Y:S02]  /*40a0*/  IMAD.MOV.U32 R59, RZ, RZ, -0x1 ;  /* 0xffffffffff3b7424 */ /* 0x000fe400078e00ff */
[----:B------:R-:W-:-:S03]  /*40b0*/  IMAD.MOV.U32 R57, RZ, RZ, -0x1 ;  /* 0xffffffffff397424 */ /* 0x000fc600078e00ff */
[----:B0-----:R-:W-:-:S04]  /*40c0*/  IMAD.WIDE.U32 R16, R3, UR4, R16 ;  /* 0x0000000403107c25 */ /* 0x001fc8000f8e0010 */
[----:B------:R-:W-:Y:S01]  /*40d0*/  IMAD R3, R3, UR5, RZ ;  /* 0x0000000503037c24 */ /* 0x000fe2000f8e02ff */
[----:B------:R-:W-:Y:S02]  /*40e0*/  ULDC.64 UR4, c[0x0][0x650] ;  /* 0x0001940000047ab9 */ /* 0x000fe40000000a00 */
[----:B------:R-:W-:Y:S01]  /*40f0*/  ISETP.GE.U32.AND P0, PT, R16, UR4, PT ;  /* 0x0000000410007c0c */ /* 0x000fe2000bf06070 */
[--C-:B------:R-:W-:Y:S01]  /*4100*/  IMAD.IADD R17, R17, 0x1, R3.reuse ;  /* 0x0000000111117824 */ /* 0x100fe200078e0203 */
[----:B------:R-:W-:-:S04]  /*4110*/  PRMT R3, RZ, 0x7610, R3 ;  /* 0x00007610ff037816 */ /* 0x000fc80000000003 */
[----:B------:R-:W-:-:S13]  /*4120*/  ISETP.GE.U32.AND.EX P0, PT, R17, UR5, PT, P0 ;  /* 0x0000000511007c0c */ /* 0x000fda000bf06100 */
[----:B------:R-:W-:Y:S05]  /*4130*/  @P0 BRA `(.L_x_92) ;  /* 0x0000000400640947 */ /* 0x000fea0003800000 */
[----:B---3--:R-:W0:Y:S01]  /*4140*/  S2R R12, SR_CTAID.X ;  /* 0x00000000000c7919 */ /* 0x008e220000002500 */
[----:B-12-4-:R-:W1:Y:S01]  /*4150*/  LDC.64 R10, c[0x0][0x628] ;  /* 0x00018a00ff0a7b82 */ /* 0x016e620000000a00 */
[----:B------:R-:W-:Y:S01]  /*4160*/  ULDC UR4, c[0x0][0x150] ;  /* 0x0000540000047ab9 */ /* 0x000fe20000000800 */
[----:B------:R-:W-:Y:S01]  /*4170*/  IMAD.MOV.U32 R8, RZ, RZ, R16 ;  /* 0x000000ffff087224 */ /* 0x000fe200078e0010 */
[----:B-----5:R-:W2:Y:S01]  /*4180*/  S2R R24, SR_CTAID.Y ;  /* 0x0000000000187919 */ /* 0x020ea20000002600 */
[----:B------:R-:W-:-:S04]  /*4190*/  IMAD.MOV.U32 R9, RZ, RZ, R17 ;  /* 0x000000ffff097224 */ /* 0x000fc800078e0011 */
[----:B------:R-:W3:Y:S08]  /*41a0*/  LDC R21, c[0x0][0x144] ;  /* 0x00005100ff157b82 */ /* 0x000ef00000000800 */
[----:B------:R-:W4:Y:S08]  /*41b0*/  LDC R0, c[0x0][0x630] ;  /* 0x00018c00ff007b82 */ /* 0x000f300000000800 */
[----:B------:R-:W2:Y:S01]  /*41c0*/  LDC.64 R14, c[0x0][0x620] ;  /* 0x00018800ff0e7b82 */ /* 0x000ea20000000a00 */
[----:B-1----:R-:W-:-:S04]  /*41d0*/  ISETP.NE.U32.AND P0, PT, R10, RZ, PT ;  /* 0x000000ff0a00720c */ /* 0x002fc80003f05070 */
[----:B------:R-:W-:Y:S02]  /*41e0*/  ISETP.NE.AND.EX P0, PT, R11, RZ, PT, P0 ;  /* 0x000000ff0b00720c */ /* 0x000fe40003f05300 */
[----:B0-----:R-:W-:-:S05]  /*41f0*/  I2FP.F32.U32 R3, R12 ;  /* 0x0000000c00037245 */ /* 0x001fca0000201000 */
[----:B------:R-:W-:-:S04]  /*4200*/  FMUL R3, R3, UR4 ;  /* 0x0000000403037c20 */ /* 0x000fc80008400000 */
[----:B------:R0:W1:Y:S02]  /*4210*/  F2I.U32.TRUNC.NTZ R20, R3 ;  /* 0x0000000300147305 */ /* 0x000064000020f000 */
[----:B---34-:R-:W-:Y:S05]  /*4220*/  @!P0 BRA `(.L_x_93) ;  /* 0x0000000000288947 */ /* 0x018fea0003800000 */
[----:B0-----:R-:W0:Y:S02]  /*4230*/  LDC R3, c[0x0][0x634] ;  /* 0x00018d00ff037b82 */ /* 0x001e240000000800 */
        /* <DEDUP_REMOVED lines=9> */
.L_x_93:
[----:B------:R-:W3:Y:S01]  /*42d0*/  LDC.64 R28, c[0x0][0x640] ;  /* 0x00019000ff1c7b82 */ /* 0x000ee20000000a00 */
[-CC-:B------:R-:W-:Y:S01]  /*42e0*/  SHF.R.U64 R57, R8, R0.reuse, R9.reuse ;  /* 0x0000000008397219 */ /* 0x180fe20000001209 */
[----:B-1----:R-:W-:Y:S01]  /*42f0*/  IMAD.MOV R20, RZ, RZ, -R20 ;  /* 0x000000ffff147224 */ /* 0x002fe200078e0a14 */
[----:B------:R-:W-:Y:S01]  /*4300*/  SHF.R.U32.HI R0, RZ, R0, R9 ;  /* 0x00000000ff007219 */ /* 0x000fe20000011609 */
[----:B------:R-:W-:Y:S01]  /*4310*/  ULDC UR4, c[0x0][0x154] ;  /* 0x0000550000047ab9 */ /* 0x000fe20000000800 */
[----:B0-----:R-:W-:Y:S01]  /*4320*/  IADD3 R3, P0, RZ, -R57, RZ ;  /* 0x80000039ff037210 */ /* 0x001fe20007f1e0ff */
[----:B------:R-:W-:Y:S02]  /*4330*/  IMAD R21, R21, R20, R12 ;  /* 0x0000001415157224 */ /* 0x000fe400078e020c */
[----:B------:R-:W0:Y:S01]  /*4340*/  LDC R6, c[0x0][0x618] ;  /* 0x00018600ff067b82 */ /* 0x000e220000000800 */
[----:B------:R-:W-:Y:S02]  /*4350*/  IMAD.MOV.U32 R7, RZ, RZ, 0x1 ;  /* 0x00000001ff077424 */ /* 0x000fe400078e00ff */
[----:B------:R-:W-:-:S04]  /*4360*/  IMAD.X R5, RZ, RZ, ~R0, P0 ;  /* 0x000000ffff057224 */ /* 0x000fc800000e0e00 */
[-C--:B--2---:R-:W-:Y:S01]  /*4370*/  IMAD R0, R5, R14.reuse, RZ ;  /* 0x0000000e05007224 */ /* 0x084fe200078e02ff */
[----:B------:R-:W1:Y:S01]  /*4380*/  LDC R8, c[0x0][0x608] ;  /* 0x00018200ff087b82 */ /* 0x000e620000000800 */
[----:B------:R-:W-:-:S04]  /*4390*/  IMAD.WIDE.U32 R4, R3, R14, R16 ;  /* 0x0000000e03047225 */ /* 0x000fc800078e0010 */
[----:B------:R-:W-:Y:S01]  /*43a0*/  IMAD R3, R3, R15, R0 ;  /* 0x0000000f03037224 */ /* 0x000fe200078e0200 */
[----:B------:R-:W-:Y:S02]  /*43b0*/  I2FP.F32.U32 R0, R24 ;  /* 0x0000001800007245 */ /* 0x000fe40000201000 */
[----:B------:R-:W2:Y:S01]  /*43c0*/  LDC R26, c[0x0][0x658] ;  /* 0x00019600ff1a7b82 */ /* 0x000ea20000000800 */
[----:B------:R-:W-:Y:S01]  /*43d0*/  IMAD.IADD R3, R5, 0x1, R3 ;  /* 0x0000000105037824 */ /* 0x000fe200078e0203 */
[----:B---3--:R-:W-:Y:S01]  /*43e0*/  ISETP.NE.U32.AND P0, PT, R28, RZ, PT ;  /* 0x000000ff1c00720c */ /* 0x008fe20003f05070 */
[----:B------:R-:W-:Y:S01]  /*43f0*/  FMUL R0, R0, UR4 ;  /* 0x0000000400007c20 */ /* 0x000fe20008400000 */
[----:B------:R-:W-:Y:S02]  /*4400*/  IMAD.MOV.U32 R5, RZ, RZ, -0x1 ;  /* 0xffffffffff057424 */ /* 0x000fe400078e00ff */
[----:B------:R-:W-:Y:S01]  /*4410*/  ISETP.NE.AND.EX P0, PT, R29, RZ, PT, P0 ;  /* 0x000000ff1d00720c */ /* 0x000fe20003f05300 */
[----:B------:R3:W4:Y:S01]  /*4420*/  F2I.U32.TRUNC.NTZ R13, R0 ;  /* 0x00000000000d7305 */ /* 0x000722000020f000 */
[----:B------:R-:W3:Y:S01]  /*4430*/  LDC R15, c[0x0][0x148] ;  /* 0x00005200ff0f7b82 */ /* 0x000ee20000000800 */
[----:B0-----:R-:W-:-:S02]  /*4440*/  SHF.R.U64 R12, R4, R6, R3 ;  /* 0x00000006040c7219 */ /* 0x001fc40000001203 */
[----:B------:R-:W-:-:S05]  /*4450*/  SHF.R.U32.HI R3, RZ, R6, R3 ;  /* 0x00000006ff037219 */ /* 0x000fca0000011603 */
[----:B------:R-:W0:Y:S01]  /*4460*/  LDC R20, c[0x0][0x600] ;  /* 0x00018000ff147b82 */ /* 0x000e220000000800 */
[-CC-:B-1----:R-:W-:Y:S02]  /*4470*/  SHF.R.U64 R10, R12, R8.reuse, R3.reuse ;  /* 0x000000080c0a7219 */ /* 0x182fe40000001203 */
[----:B------:R-:W-:-:S05]  /*4480*/  SHF.R.U32.HI R3, RZ, R8, R3 ;  /* 0x00000008ff037219 */ /* 0x000fca0000011603 */
[----:B------:R-:W1:Y:S01]  /*4490*/  LDC R27, c[0x0][0x648] ;  /* 0x00019200ff1b7b82 */ /* 0x000e620000000800 */
[-C--:B--2---:R-:W-:Y:S02]  /*44a0*/  SHF.L.U32 R4, R5, R26.reuse, RZ ;  /* 0x0000001a05047219 */ /* 0x084fe400000006ff */
[-CC-:B------:R-:W-:Y:S02]  /*44b0*/  SHF.R.U64 R14, R10, R26.reuse, R3.reuse ;  /* 0x0000001a0a0e7219 */ /* 0x180fe40000001203 */
[----:B------:R-:W-:Y:S02]  /*44c0*/  SHF.R.U32.HI R5, RZ, R26, R3 ;  /* 0x0000001aff057219 */ /* 0x000fe40000011603 */
[----:B------:R-:W-:Y:S01]  /*44d0*/  LOP3.LUT R25, RZ, R4, RZ, 0x33, !PT ;  /* 0x00000004ff197212 */ /* 0x000fe200078e33ff */
[----:B------:R-:W2:Y:S01]  /*44e0*/  LDC R30, c[0x0][0x638] ;  /* 0x00018e00ff1e7b82 */ /* 0x000ea20000000800 */
[----:B------:R-:W-:Y:S01]  /*44f0*/  SHF.L.U32 R26, R7, R26, RZ ;  /* 0x0000001a071a7219 */ /* 0x000fe200000006ff */
[----:B------:R-:W-:-:S06]  /*4500*/  IMAD.MOV.U32 R4, RZ, RZ, R14 ;  /* 0x000000ffff047224 */ /* 0x000fcc00078e000e */
[----:B------:R-:W0:Y:S01]  /*4510*/  LDC R31, c[0x0][0x610] ;  /* 0x00018400ff1f7b82 */ /* 0x000e220000000800 */
[----:B----4-:R-:W-:Y:S05]  /*4520*/  @!P0 BRA `(.L_x_94) ;  /* 0x0000000000288947 */ /* 0x010fea0003800000 */
[----:B------:R-:W4:Y:S02]  /*4530*/  LDC R3, c[0x0][0x64c] ;  /* 0x00019300ff037b82 */ /* 0x000f240000000800 */
[----:B----4-:R-:W-:-:S05]  /*4540*/  IADD3 R3, P0, R14, R3, RZ ;  /* 0x000000030e037210 */ /* 0x010fca0007f1e0ff */
        /* <DEDUP_REMOVED lines=8> */
.L_x_94:
[----:B------:R-:W-:Y:S01]  /*45d0*/  ISETP.NE.AND P0, PT, R2, 0x1, PT ;  /* 0x000000010200780c */ /* 0x000fe20003f05270 */
[----:B0-----:R-:W-:Y:S01]  /*45e0*/  VIADD R7, R20, 0xffffffff ;  /* 0xffffffff14077836 */ /* 0x001fe20000000000 */
[----:B-1-3--:R-:W-:Y:S01]  /*45f0*/  SHF.R.U64 R0, R4, R27, R5 ;  /* 0x0000001b04007219 */ /* 0x00afe20000001205 */
[----:B------:R-:W-:Y:S01]  /*4600*/  IMAD.MOV R13, RZ, RZ, -R13 ;  /* 0x000000ffff0d7224 */ /* 0x000fe200078e0a0d */
[----:B------:R-:W-:Y:S01]  /*4610*/  LOP3.LUT R5, R10, R25, RZ, 0xc0, !PT ;  /* 0x000000190a057212 */ /* 0x000fe200078ec0ff */
[----:B------:R-:W-:Y:S01]  /*4620*/  IMAD.MOV.U32 R4, RZ, RZ, 0x1 ;  /* 0x00000001ff047424 */ /* 0x000fe200078e00ff */
[----:B------:R-:W-:Y:S01]  /*4630*/  LOP3.LUT R12, R12, R7, RZ, 0xc0, !PT ;  /* 0x000000070c0c7212 */ /* 0x000fe200078ec0ff */
[----:B------:R-:W-:Y:S02]  /*4640*/  IMAD.MOV R3, RZ, RZ, -R0 ;  /* 0x000000ffff037224 */ /* 0x000fe400078e0a00 */
[----:B------:R-:W-:Y:S02]  /*4650*/  IMAD R0, R26, R0, R5 ;  /* 0x000000001a007224 */ /* 0x000fe400078e0205 */
[----:B--2---:R-:W-:-:S02]  /*4660*/  IMAD R3, R3, R30, R14 ;  /* 0x0000001e03037224 */ /* 0x004fc400078e020e */
[----:B------:R-:W-:Y:S02]  /*4670*/  @P0 IMAD R21, R15, R13, R24 ;  /* 0x0000000d0f150224 */ /* 0x000fe400078e0218 */
[----:B------:R-:W-:Y:S01]  /*4680*/  IMAD R5, R3, R20, R12 ;  /* 0x0000001403057224 */ /* 0x000fe200078e020c */
[----:B------:R-:W-:Y:S01]  /*4690*/  PRMT R3, R4, 0x7610, R3 ;  /* 0x0000761004037816 */ /* 0x000fe20000000003 */
[----:B------:R-:W-:-:S05]  /*46a0*/  IMAD R0, R0, R31, R21 ;  /* 0x0000001f00007224 */ /* 0x000fca00078e0215 */
[----:B------:R-:W-:Y:S02]  /*46b0*/  SEL R59, R5, R0, !P0 ;  /* 0x00000000053b7207 */ /* 0x000fe40004000000 */
[----:B------:R-:W-:-:S07]  /*46c0*/  SEL R0, R0, R5, !P0 ;  /* 0x0000000500007207 */ /* 0x000fce0004000000 */
.L_x_92:
[----:B------:R-:W-:Y:S01]  /*46d0*/  LOP3.LUT P0, RZ, R3, 0xff, RZ, 0xc0, !PT ;  /* 0x000000ff03ff7812 */ /* 0x000fe2000780c0ff */
[----:B------:R-:W-:-:S12]  /*46e0*/  IMAD.MOV.U32 R58, RZ, RZ, R0 ;  /* 0x000000ffff3a7224 */ /* 0x000fd800078e0000 */
[----:B------:R-:W-:Y:S05]  /*46f0*/  @P0 BRA `(.L_x_95) ;  /* 0xffffffc800400947 */ /* 0x000fea000383ffff */
[----:B------:R-:W-:Y:S05]  /*4700*/  EXIT ;  /* 0x000000000000794d */ /* 0x000fea0003800000 */
.L_x_4:
[----:B0-----:R-:W-:Y:S01]  /*4710*/  ULDC.64 UR4, c[0x0][0x650] ;  /* 0x0001940000047ab9 */ /* 0x001fe20000000a00 */
        /* <DEDUP_REMOVED lines=25> */
.L_x_97:
[--C-:B------:R-:W-:Y:S01]  /*48b0*/  SHF.R.U64 R12, R10, R14, R11.reuse ;  /* 0x0000000e0a0c7219 */ /* 0x100fe2000000120b */
[----:B------:R-:W0:Y:S01]  /*48c0*/  LDC R22, c[0x0][0x618] ;  /* 0x00018600ff167b82 */ /* 0x000e220000000800 */
[----:B------:R-:W-:Y:S01]  /*48d0*/  I2FP.F32.U32 R6, R4 ;  /* 0x0000000400067245 */ /* 0x000fe20000201000 */
[----:B------:R-:W-:Y:S01]  /*48e0*/  ULDC UR4, c[0x0][0x150] ;  /* 0x0000540000047ab9 */ /* 0x000fe20000000800 */
[----:B------:R-:W-:Y:S02]  /*48f0*/  SHF.R.U32.HI R5, RZ, R14, R11 ;  /* 0x0000000eff057219 */ /* 0x000fe4000001160b */
[----:B------:R-:W-:Y:S01]  /*4900*/  IADD3 R9, P0, RZ, -R12, RZ ;  /* 0x8000000cff097210 */ /* 0x000fe20007f1e0ff */
[----:B------:R-:W-:Y:S01]  /*4910*/  FMUL R11, R6, UR4 ;  /* 0x00000004060b7c20 */ /* 0x000fe20008400000 */
[----:B------:R-:W-:Y:S01]  /*4920*/  ULDC UR4, c[0x0][0x154] ;  /* 0x0000550000047ab9 */ /* 0x000fe20000000800 */
[----:B------:R-:W1:Y:S02]  /*4930*/  LDC.64 R24, c[0x0][0x640] ;  /* 0x00019000ff187b82 */ /* 0x000e640000000a00 */
[----:B------:R-:W-:-:S02]  /*4940*/  IMAD.X R5, RZ, RZ, ~R5, P0 ;  /* 0x000000ffff057224 */ /* 0x000fc400000e0e05 */
[----:B------:R-:W2:Y:S01]  /*4950*/  F2I.U32.TRUNC.NTZ R11, R11 ;  /* 0x0000000b000b7305 */ /* 0x000ea2000020f000 */
[----:B------:R-:W-:-:S03]  /*4960*/  IMAD.WIDE.U32 R6, R9, R20, R16 ;  /* 0x0000001409067225 */ /* 0x000fc600078e0010 */
[----:B------:R-:W3:Y:S01]  /*4970*/  LDC R13, c[0x0][0x144] ;  /* 0x00005100ff0d7b82 */ /* 0x000ee20000000800 */
[----:B------:R-:W-:-:S04]  /*4980*/  IMAD R8, R5, R20, RZ ;  /* 0x0000001405087224 */ /* 0x000fc800078e02ff */
[----:B------:R-:W-:Y:S02]  /*4990*/  IMAD R5, R9, R21, R8 ;  /* 0x0000001509057224 */ /* 0x000fe400078e0208 */
[----:B------:R-:W-:Y:S01]  /*49a0*/  IMAD.MOV.U32 R8, RZ, RZ, -0x1 ;  /* 0xffffffffff087424 */ /* 0x000fe200078e00ff */
[----:B------:R-:W4:Y:S01]  /*49b0*/  LDC R14, c[0x0][0x608] ;  /* 0x00018200ff0e7b82 */ /* 0x000f220000000800 */
[----:B------:R-:W-:Y:S01]  /*49c0*/  IMAD.IADD R5, R7, 0x1, R5 ;  /* 0x0000000107057824 */ /* 0x000fe200078e0205 */
[----:B------:R-:W-:-:S04]  /*49d0*/  I2FP.F32.U32 R7, R3 ;  /* 0x0000000300077245 */ /* 0x000fc80000201000 */
[-C--:B0-----:R-:W-:Y:S01]  /*49e0*/  SHF.R.U64 R10, R6, R22.reuse, R5 ;  /* 0x00000016060a7219 */ /* 0x081fe20000001205 */
[----:B--2---:R-:W-:Y:S01]  /*49f0*/  IMAD.MOV R6, RZ, RZ, -R11 ;  /* 0x000000ffff067224 */ /* 0x004fe200078e0a0b */
[----:B------:R-:W0:Y:S01]  /*4a00*/  LDC R9, c[0x0][0x658] ;  /* 0x00019600ff097b82 */ /* 0x000e220000000800 */
[----:B-1----:R-:W-:Y:S01]  /*4a10*/  ISETP.NE.U32.AND P0, PT, R24, RZ, PT ;  /* 0x000000ff1800720c */ /* 0x002fe20003f05070 */
[----:B------:R-:W-:Y:S01]  /*4a20*/  FMUL R7, R7, UR4 ;  /* 0x0000000407077c20 */ /* 0x000fe20008400000 */
[----:B------:R-:W-:Y:S02]  /*4a30*/  SHF.R.U32.HI R5, RZ, R22, R5 ;  /* 0x00000016ff057219 */ /* 0x000fe40000011605 */
[----:B------:R-:W-:-:S03]  /*4a40*/  ISETP.NE.AND.EX P0, PT, R25, RZ, PT, P0 ;  /* 0x000000ff1900720c */ /* 0x000fc60003f05300 */
[----:B------:R-:W1:Y:S01]  /*4a50*/  LDC R20, c[0x0][0x148] ;  /* 0x00005200ff147b82 */ /* 0x000e620000000800 */
[----:B---3--:R-:W-:Y:S02]  /*4a60*/  IMAD R23, R13, R6, R4 ;  /* 0x000000060d177224 */ /* 0x008fe400078e0204 */
[----:B------:R-:W-:-:S05]  /*4a70*/  IMAD.MOV.U32 R6, RZ, RZ, 0x1 ;  /* 0x00000001ff067424 */ /* 0x000fca00078e00ff */
[----:B------:R-:W2:Y:S01]  /*4a80*/  LDC R21, c[0x0][0x600] ;  /* 0x00018000ff157b82 */ /* 0x000ea20000000800 */
[-CC-:B----4-:R-:W-:Y:S02]  /*4a90*/  SHF.R.U64 R13, R10, R14.reuse, R5.reuse ;  /* 0x0000000e0a0d7219 */ /* 0x190fe40000001205 */
[----:B------:R-:W-:Y:S02]  /*4aa0*/  SHF.R.U32.HI R4, RZ, R14, R5 ;  /* 0x0000000eff047219 */ /* 0x000fe40000011605 */
[----:B------:R3:W4:Y:S03]  /*4ab0*/  F2I.U32.TRUNC.NTZ R14, R7 ;  /* 0x00000007000e7305 */ /* 0x000726000020f000 */
[----:B------:R-:W1:Y:S01]  /*4ac0*/  LDC R26, c[0x0][0x648] ;  /* 0x00019200ff1a7b82 */ /* 0x000e620000000800 */
[-C--:B0-----:R-:W-:Y:S02]  /*4ad0*/  SHF.R.U64 R15, R13, R9.reuse, R4 ;  /* 0x000000090d0f7219 */ /* 0x081fe40000001204 */
[----:B------:R-:W-:-:S02]  /*4ae0*/  SHF.L.U32 R8, R8, R9, RZ ;  /* 0x0000000908087219 */ /* 0x000fc400000006ff */
[-C--:B------:R-:W-:Y:S01]  /*4af0*/  SHF.R.U32.HI R5, RZ, R9.reuse, R4 ;  /* 0x00000009ff057219 */ /* 0x080fe20000011604 */
[----:B------:R-:W-:Y:S01]  /*4b00*/  IMAD.MOV.U32 R4, RZ, RZ, R15 ;  /* 0x000000ffff047224 */ /* 0x000fe200078e000f */
[----:B------:R-:W-:Y:S01]  /*4b10*/  SHF.L.U32 R22, R6, R9, RZ ;  /* 0x0000000906167219 */ /* 0x000fe200000006ff */
[----:B------:R-:W0:Y:S01]  /*4b20*/  LDC R27, c[0x0][0x638] ;  /* 0x00018e00ff1b7b82 */ /* 0x000e220000000800 */
[----:B------:R-:W-:-:S07]  /*4b30*/  LOP3.LUT R28, RZ, R8, RZ, 0x33, !PT ;  /* 0x00000008ff1c7212 */ /* 0x000fce00078e33ff */
        /* <DEDUP_REMOVED lines=12> */
.L_x_98:
[----:B------:R-:W-:Y:S01]  /*4c00*/  ISETP.NE.AND P0, PT, R2, 0x1, PT ;  /* 0x000000010200780c */ /* 0x000fe20003f05270 */
[----:B--2---:R-:W-:Y:S01]  /*4c10*/  VIADD R7, R21, 0xffffffff ;  /* 0xffffffff15077836 */ /* 0x004fe20000000000 */
[----:B-1----:R-:W-:Y:S01]  /*4c20*/  SHF.R.U64 R5, R4, R26, R5 ;  /* 0x0000001a04057219 */ /* 0x002fe20000001205 */
[----:B------:R-:W-:Y:S01]  /*4c30*/  IMAD.MOV R14, RZ, RZ, -R14 ;  /* 0x000000ffff0e7224 */ /* 0x000fe200078e0a0e */
[----:B------:R-:W-:Y:S01]  /*4c40*/  LOP3.LUT R4, R13, R28, RZ, 0xc0, !PT ;  /* 0x0000001c0d047212 */ /* 0x000fe200078ec0ff */
[----:B------:R-:W-:Y:S01]  /*4c50*/  IMAD.MOV.U32 R8, RZ, RZ, R12 ;  /* 0x000000ffff087224 */ /* 0x000fe200078e000c */
[----:B------:R-:W-:Y:S01]  /*4c60*/  LOP3.LUT R10, R10, R7, RZ, 0xc0, !PT ;  /* 0x000000070a0a7212 */ /* 0x000fe200078ec0ff */
[----:B------:R-:W-:Y:S02]  /*4c70*/  IMAD.MOV R6, RZ, RZ, -R5 ;  /* 0x000000ffff067224 */ /* 0x000fe400078e0a05 */
[----:B------:R-:W-:-:S04]  /*4c80*/  IMAD R4, R22, R5, R4 ;  /* 0x0000000516047224 */ /* 0x000fc800078e0204 */
[----:B------:R-:W-:Y:S02]  /*4c90*/  @P0 IMAD R23, R20, R14, R3 ;  /* 0x0000000e14170224 */ /* 0x000fe400078e0203 */
[----:B0-----:R-:W-:Y:S02]  /*4ca0*/  IMAD R3, R6, R27, R15 ;  /* 0x0000001b06037224 */ /* 0x001fe400078e020f */
[----:B------:R-:W-:Y:S02]  /*4cb0*/  IMAD R7, R4, R29, R23 ;  /* 0x0000001d04077224 */ /* 0x000fe400078e0217 */
[----:B------:R-:W-:Y:S02]  /*4cc0*/  IMAD R4, R3, R21, R10 ;  /* 0x0000001503047224 */ /* 0x000fe400078e020a */
[----:B------:R-:W-:-:S03]  /*4cd0*/  IMAD.MOV.U32 R6, RZ, RZ, 0x1 ;  /* 0x00000001ff067424 */ /* 0x000fc600078e00ff */
[----:B------:R-:W-:Y:S02]  /*4ce0*/  SEL R9, R4, R7, !P0 ;  /* 0x0000000704097207 */ /* 0x000fe40004000000 */
[----:B------:R-:W-:-:S07]  /*4cf0*/  SEL R7, R7, R4, !P0 ;  /* 0x0000000407077207 */ /* 0x000fce0004000000 */
.L_x_96:
[----:B------:R-:W-:-:S08]  /*4d00*/  NOP ;  /* 0x0000000000007918 */ /* 0x000fd00000000000 */
[----:B------:R-:W0:-:S00]  /*4d10*/  USETMAXREG.DEALLOC.CTAPOOL 0x28 ;  /* 0x00000028000079c8 */ /* 0x000e0000080e0500 */
[----:B0-----:R-:W-:-:S13]  /*4d20*/  ISETP.NE.AND P0, PT, R0, RZ, PT ;  /* 0x000000ff0000720c */ /* 0x001fda0003f05270 */
[----:B------:R-:W-:Y:S05]  /*4d30*/  @P0 EXIT ;  /* 0x000000000000094d */ /* 0x000fea0003800000 */
[----:B------:R-:W-:Y:S01]  /*4d40*/  LOP3.LUT P0, RZ, R6, 0xff, RZ, 0xc0, !PT ;  /* 0x000000ff06ff7812 */ /* 0x000fe2000780c0ff */
[----:B------:R-:W-:Y:S02]  /*4d50*/  IMAD.MOV.U32 R0, RZ, RZ, 0x1 ;  /* 0x00000001ff007424 */ /* 0x000fe400078e00ff */
[----:B------:R-:W-:-:S10]  /*4d60*/  IMAD.MOV.U32 R12, RZ, RZ, RZ ;  /* 0x000000ffff0c7224 */ /* 0x000fd400078e00ff */
[----:B------:R-:W-:Y:S05]  /*4d70*/  @!P0 BRA `(.L_x_99) ;  /* 0x0000000c00308947 */ /* 0x000fea0003800000 */
[----:B------:R-:W0:Y:S01]  /*4d80*/  LDC R0, c[0x0][0x28c] ;  /* 0x0000a300ff007b82 */ /* 0x000e220000000800 */
[----:B------:R-:W-:Y:S01]  /*4d90*/  ULDC UR5, c[0x0][0x600] ;  /* 0x0001800000057ab9 */ /* 0x000fe20000000800 */
[----:B------:R-:W-:Y:S01]  /*4da0*/  ULDC UR4, c[0x0][0xc] ;  /* 0x0000030000047ab9 */ /* 0x000fe20000000800 */
[----:B------:R-:W-:Y:S01]  /*4db0*/  UIADD3 UR16, UR5, -0x1, URZ ;  /* 0xffffffff05107890 */ /* 0x000fe2000fffe03f */
[C---:B------:R-:W-:Y:S01]  /*4dc0*/  LOP3.LUT P2, RZ, R18.reuse, 0x7f, RZ, 0xc0, !PT ;  /* 0x0000007f12ff7812 */ /* 0x040fe2000784c0ff */
[----:B------:R-:W-:Y:S01]  /*4dd0*/  ULDC UR6, c[0x0][0x658] ;  /* 0x0001960000067ab9 */ /* 0x000fe20000000800 */
[----:B------:R-:W-:Y:S01]  /*4de0*/  ULDC UR5, c[0x0][0x10] ;  /* 0x0000040000057ab9 */ /* 0x000fe20000000800 */
[----:B------:R-:W-:Y:S01]  /*4df0*/  UMOV UR7, 0xffffffff ;  /* 0xffffffff00077882 */ /* 0x000fe20000000000 */
[----:B------:R-:W-:Y:S01]  /*4e00*/  UMOV UR8, 0x1 ;  /* 0x0000000100087882 */ /* 0x000fe20000000000 */
[----:B------:R-:W-:Y:S01]  /*4e10*/  UIMAD.WIDE.U32 UR4, UR4, UR5, URZ ;  /* 0x00000005040472a5 */ /* 0x000fe2000f8e003f */
[----:B------:R-:W-:Y:S01]  /*4e20*/  LOP3.LUT P0, RZ, R18, 0x1f, RZ, 0xc0, !PT ;  /* 0x0000001f12ff7812 */ /* 0x000fe2000780c0ff */
[----:B------:R-:W-:Y:S01]  /*4e30*/  USHF.L.U32 UR7, UR7, UR6, URZ ;  /* 0x0000000607077299 */ /* 0x000fe2000800063f */
[----:B------:R-:W-:Y:S01]  /*4e40*/  BSSY B0, `(.L_x_99) ;  /* 0x00000bf000007945 */ /* 0x000fe20003800000 */
[----:B------:R-:W-:Y:S01]  /*4e50*/  USHF.L.U32 UR18, UR8, UR6, URZ ;  /* 0x0000000608127299 */ /* 0x000fe2000800063f */
[----:B------:R-:W-:Y:S01]  /*4e60*/  IMAD.MOV.U32 R13, RZ, RZ, 0x1 ;  /* 0x00000001ff0d7424 */ /* 0x000fe200078e00ff */
[----:B------:R-:W-:Y:S01]  /*4e70*/  LOP3.LUT R11, R19, 0x2, RZ, 0xfc, !PT ;  /* 0x00000002130b7812 */ /* 0x000fe200078efcff */
[----:B------:R-:W-:Y:S01]  /*4e80*/  ULDC UR6, c[0x0][0x14] ;  /* 0x0000050000067ab9 */ /* 0x000fe20000000800 */
[----:B------:R-:W-:Y:S01]  /*4e90*/  PLOP3.LUT P0, PT, P0, P2, PT, 0x8a, 0x0 ;  /* 0x000000000000781c */ /* 0x000fe20000705172 */
[----:B------:R-:W-:Y:S01]  /*4ea0*/  UIMAD.WIDE.U32 UR20, UR4, UR6, URZ ;  /* 0x00000006041472a5 */ /* 0x000fe2000f8e003f */
[----:B------:R-:W-:Y:S01]  /*4eb0*/  IMAD.MOV.U32 R12, RZ, RZ, RZ ;  /* 0x000000ffff0c7224 */ /* 0x000fe200078e00ff */
[----:B------:R-:W-:-:S02]  /*4ec0*/  UIMAD UR13, UR5, UR6, URZ ;  /* 0x00000006050d72a4 */ /* 0x000fc4000f8e023f */
[----:B------:R-:W-:Y:S01]  /*4ed0*/  ULOP3.LUT UR17, URZ, UR7, URZ, 0x33, !UPT ;  /* 0x000000073f117292 */ /* 0x000fe2000f8e333f */
[----:B0-----:R-:W-:Y:S01]  /*4ee0*/  VIADD R0, R0, 0x3f ;  /* 0x0000003f00007836 */ /* 0x001fe20000000000 */
[----:B------:R-:W-:Y:S01]  /*4ef0*/  UIADD3 UR13, UR21, UR13, URZ ;  /* 0x0000000d150d7290 */ /* 0x000fe2000fffe03f */
[----:B------:R-:W-:-:S03]  /*4f00*/  ULDC.64 UR22, c[0x0][0x198] ;  /* 0x0000660000167ab9 */ /* 0x000fc60000000a00 */
[----:B------:R-:W-:-:S04]  /*4f10*/  SHF.R.S32.HI R3, RZ, 0x1f, R0 ;  /* 0x0000001fff037819 */ /* 0x000fc80000011400 */
[----:B------:R-:W-:Y:S01]  /*4f20*/  LEA.HI R3, R3, R0, RZ, 0x6 ;  /* 0x0000000003037211 */ /* 0x000fe200078f30ff */
[----:B------:R-:W-:-:S03]  /*4f30*/  IMAD.MOV.U32 R0, RZ, RZ, 0x1 ;  /* 0x00000001ff007424 */ /* 0x000fc600078e00ff */
[----:B------:R-:W-:-:S05]  /*4f40*/  SHF.R.S32.HI R3, RZ, 0x6, R3 ;  /* 0x00000006ff037819 */ /* 0x000fca0000011403 */
[----:B------:R-:W-:-:S07]  /*4f50*/  VIADD R10, R3, 0x1 ;  /* 0x00000001030a7836 */ /* 0x000fce0000000000 */
.L_x_111:
[----:B------:R-:W-:-:S03]  /*4f60*/  UMOV UR4, 0xffffffff ;  /* 0xffffffff00047882 */ /* 0x000fc60000000000 */
[----:B------:R-:W-:Y:S05]  /*4f70*/  BRA.DIV UR4, `(.L_x_100) ;  /* 0x0000001204507947 */ /* 0x000fea000b800000 */
[----:B------:R-:W-:-:S13]  /*4f80*/  ELECT P6, URZ, PT ;  /* 0x00000000003f782f */ /* 0x000fda00038c0000 */
.L_x_127:
[----:B------:R-:W0:Y:S01]  /*4f90*/  LDC R4, c[0x0][0x28c] ;  /* 0x0000a300ff047b82 */ /* 0x000e220000000800 */
[----:B------:R-:W-:Y:S01]  /*4fa0*/  BSSY B1, `(.L_x_101) ;  /* 0x0000037000017945 */ /* 0x000fe20003800000 */
[----:B0-----:R-:W-:-:S13]  /*4fb0*/  ISETP.LT.OR P6, PT, R4, 0x1, !P6 ;  /* 0x000000010400780c */ /* 0x001fda00077c1670 */
[----:B------:R-:W-:Y:S05]  /*4fc0*/  @P6 BRA `(.L_x_102) ;  /* 0x0000000000d06947 */ /* 0x000fea0003800000 */
[----:B------:R-:W-:Y:S02]  /*4fd0*/  IMAD.SHL.U32 R15, R9, 0x40, RZ ;  /* 0x00000040090f7824 */ /* 0x000fe400078e00ff */
[----:B------:R-:W-:Y:S02]  /*4fe0*/  IMAD.SHL.U32 R18, R7, 0x80, RZ ;  /* 0x0000008007127824 */ /* 0x000fe400078e00ff */
[----:B------:R-:W-:Y:S02]  /*4ff0*/  IMAD.MOV.U32 R20, RZ, RZ, RZ ;  /* 0x000000ffff147224 */ /* 0x000fe400078e00ff */
[----:B------:R-:W-:Y:S02]  /*5000*/  IMAD.MOV.U32 R4, RZ, RZ, R10 ;  /* 0x000000ffff047224 */ /* 0x000fe400078e000a */
[----:B------:R-:W-:Y:S02]  /*5010*/  IMAD.MOV.U32 R5, RZ, RZ, R0 ;  /* 0x000000ffff057224 */ /* 0x000fe400078e0000 */
[----:B------:R-:W-:-:S07]  /*5020*/  IMAD.MOV.U32 R6, RZ, RZ, R12 ;  /* 0x000000ffff067224 */ /* 0x000fce00078e000c */
.L_x_106:
[----:B------:R-:W0:Y:S01]  /*5030*/  S2R R14, SR_CgaCtaId ;  /* 0x00000000000e7919 */ /* 0x000e220000008800 */
[----:B------:R-:W-:Y:S01]  /*5040*/  MOV R7, 0x400 ;  /* 0x0000040000077802 */ /* 0x000fe20000000f00 */
[----:B------:R-:W1:Y:S03]  /*5050*/  @!P2 LDC R9, c[0x0][0x500] ;  /* 0x00014000ff09ab82 */ /* 0x000e660000000800 */
[----:B0-----:R-:W-:Y:S02]  /*5060*/  LEA R21, R14, R7, 0x18 ;  /* 0x000000070e157211 */ /* 0x001fe400078ec0ff */
[----:B------:R-:W-:-:S03]  /*5070*/  SHF.L.U32 R7, R5, 0x1f, RZ ;  /* 0x0000001f05077819 */ /* 0x000fc600000006ff */
[----:B------:R-:W-:-:S04]  /*5080*/  IMAD R14, R6, 0x8, R21 ;  /* 0x00000008060e7824 */ /* 0x000fc800078e0215 */
[----:B------:R-:W0:Y:S02]  /*5090*/  SYNCS.PHASECHK.TRANS64.TRYWAIT P1, [R14+URZ+0x48], R7 ;  /* 0x000048070e0075a7 */ /* 0x000e24000802017f */
[----:B01----:R-:W-:Y:S05]  /*50a0*/  @!P1 BRA `(.L_x_103) ;  /* 0x0000001000249947 */ /* 0x003fea0003800000 */
.L_x_128:
[----:B0-----:R-:W-:Y:S01]  /*50b0*/  PRMT R7, R11, 0x9910, RZ ;  /* 0x000099100b077816 */ /* 0x001fe200000000ff */
[----:B------:R0:W-:Y:S03]  /*50c0*/  @!P2 SYNCS.ARRIVE.TRANS64 RZ, [R14+URZ], R9 ;  /* 0x000000090effa9a7 */ /* 0x0001e6000800003f */
[----:B------:R-:W-:-:S13]  /*50d0*/  ISETP.NE.AND P1, PT, R7, 0x2, PT ;  /* 0x000000020700780c */ /* 0x000fda0003f25270 */
[----:B0-----:R-:W-:Y:S05]  /*50e0*/  @P1 BRA `(.L_x_104) ;  /* 0x0000000000041947 */ /* 0x001fea0003800000 */
[----:B------:R-:W-:Y:S01]  /*50f0*/  BPT.TRAP 0x1 ;  /* 0x000000040000795c */ /* 0x000fe20000300000 */
.L_x_104:
[----:B------:R-:W-:Y:S05]  /*5100*/  @P0 BRA `(.L_x_105) ;  /* 0x0000000000040947 */ /* 0x000fea0003800000 */
[----:B------:R-:W-:Y:S01]  /*5110*/  BPT.TRAP 0x1 ;  /* 0x000000040000795c */ /* 0x000fe20000300000 */
.L_x_105:
[--C-:B------:R-:W-:Y:S01]  /*5120*/  IMAD R7, R6, 0x4000, R21.reuse ;  /* 0x0000400006077824 */ /* 0x100fe200078e0215 */
[----:B------:R-:W-:Y:S01]  /*5130*/  R2UR UR9, R14 ;  /* 0x000000000e0972ca */ /* 0x000fe200000e0000 */
[----:B------:R-:W-:Y:S01]  /*5140*/  IMAD R21, R6, 0x2000, R21 ;  /* 0x0000200006157824 */ /* 0x000fe200078e0215 */
[----:B------:R-:W-:Y:S01]  /*5150*/  UIADD3 UR4, UP0, UR22, 0xf0, URZ ;  /* 0x000000f016047890 */ /* 0x000fe2000ff1e03f */
[----:B------:R-:W-:Y:S01]  /*5160*/  VIADD R4, R4, 0xffffffff ;  /* 0xffffffff04047836 */ /* 0x000fe20000000000 */
[----:B------:R-:W-:Y:S01]  /*5170*/  R2UR UR5, R7 ;  /* 0x00000000070572ca */ /* 0x000fe200000e0000 */
[----:B------:R-:W-:Y:S01]  /*5180*/  UIADD3 UR24, UP1, UR22, 0x1f0, URZ ;  /* 0x000001f016187890 */ /* 0x000fe2000ff3e03f */
[----:B------:R-:W-:Y:S01]  /*5190*/  R2UR UR8, R21 ;  /* 0x00000000150872ca */ /* 0x000fe200000e0000 */
[----:B------:R-:W-:Y:S01]  /*51a0*/  VIADD R6, R6, 0x1 ;  /* 0x0000000106067836 */ /* 0x000fe20000000000 */
[----:B------:R-:W-:Y:S01]  /*51b0*/  R2UR UR11, R18 ;  /* 0x00000000120b72ca */ /* 0x000fe200000e0000 */
[----:B------:R-:W-:Y:S01]  /*51c0*/  UIADD3.X UR25, URZ, UR23, URZ, UP1, !UPT ;  /* 0x000000173f197290 */ /* 0x000fe20008ffe43f */
[----:B------:R-:W-:Y:S01]  /*51d0*/  R2UR UR10, R20 ;  /* 0x00000000140a72ca */ /* 0x000fe200000e0000 */
[----:B------:R-:W-:Y:S01]  /*51e0*/  UMOV UR6, 0x0 ;  /* 0x0000000000067882 */ /* 0x000fe20000000000 */
[----:B------:R-:W-:Y:S01]  /*51f0*/  R2UR UR12, R8 ;  /* 0x00000000080c72ca */ /* 0x000fe200000e0000 */
[----:B------:R-:W-:Y:S01]  /*5200*/  UMOV UR7, 0x10000000 ;  /* 0x1000000000077882 */ /* 0x000fe20000000000 */
[----:B------:R-:W-:Y:S01]  /*5210*/  R2UR UR19, R15 ;  /* 0x000000000f1372ca */ /* 0x000fe200000e0000 */
[----:B------:R-:W-:Y:S01]  /*5220*/  VIADD R20, R20, 0x40 ;  /* 0x0000004014147836 */ /* 0x000fe20000000000 */
[----:B------:R-:W-:Y:S01]  /*5230*/  ISETP.GT.AND P3, PT, R4, 0x1, PT ;  /* 0x000000010400780c */ /* 0x000fe20003f64270 */
[----:B------:R-:W-:Y:S01]  /*5240*/  UIADD3 UR14, UR5, 0x180, URZ ;  /* 0x00000180050e7890 */ /* 0x000fe2000fffe03f */
[----:B------:R-:W-:Y:S01]  /*5250*/  ISETP.NE.AND P1, PT, R6, 0x9, PT ;  /* 0x000000090600780c */ /* 0x000fe20003f25270 */
[----:B------:R-:W-:-:S02]  /*5260*/  UIADD3.X UR5, URZ, UR23, URZ, UP0, !UPT ;  /* 0x000000173f057290 */ /* 0x000fc400087fe43f */
[----:B------:R-:W-:Y:S01]  /*5270*/  UIADD3 UR15, UR8, 0x24180, URZ ;  /* 0x00024180080f7890 */ /* 0x000fe2000fffe03f */
[----:B------:R-:W-:Y:S02]  /*5280*/  SEL R14, RZ, 0x1, P1 ;  /* 0x00000001ff0e7807 */ /* 0x000fe40000800000 */
[----:B------:R-:W-:Y:S01]  /*5290*/  UMOV UR8, UR14 ;  /* 0x0000000e00087c82 */ /* 0x000fe20008000000 */
[----:B------:R-:W-:Y:S02]  /*52a0*/  SEL R6, R6, RZ, P1 ;  /* 0x000000ff06067207 */ /* 0x000fe40000800000 */
[----:B------:R-:W-:Y:S01]  /*52b0*/  LOP3.LUT R5, R5, R14, RZ, 0x3c, !PT ;  /* 0x0000000e05057212 */ /* 0x000fe200078e3cff */
[----:B------:R0:W-:Y:S02]  /*52c0*/  UTMALDG.3D [UR8], [UR4], desc[UR6] ;  /* 0x00000608040075b4 */ /* 0x0001e40008011000 */
[----:B0-----:R-:W-:Y:S01]  /*52d0*/  UMOV UR8, UR15 ;  /* 0x0000000f00087c82 */ /* 0x001fe20008000000 */
[----:B------:R-:W-:-:S02]  /*52e0*/  UMOV UR11, UR19 ;  /* 0x00000013000b7c82 */ /* 0x000fc40008000000 */
[----:B------:R0:W-:Y:S02]  /*52f0*/  UTMALDG.3D [UR8], [UR24], desc[UR6] ;  /* 0x00000608180075b4 */ /* 0x0001e40008011000 */
[----:B0-----:R-:W-:Y:S05]  /*5300*/  @P3 BRA `(.L_x_106) ;  /* 0xfffffffc00483947 */ /* 0x001fea000383ffff */
.L_x_102:
[----:B------:R-:W-:Y:S05]  /*5310*/  BSYNC B1 ;  /* 0x0000000000017941 */ /* 0x000fea0003800000 */
.L_x_101:
[----:B------:R-:W-:Y:S01]  /*5320*/  LOP3.LUT P3, RZ, R13, 0xff, RZ, 0xc0, !PT ;  /* 0x000000ff0dff7812 */ /* 0x000fe2000786c0ff */
[----:B------:R-:W-:Y:S01]  /*5330*/  IMAD.IADD R12, R3, 0x1, R12 ;  /* 0x00000001030c7824 */ /* 0x000fe200078e020c */
[----:B------:R-:W-:Y:S01]  /*5340*/  IADD3 R16, P4, R16, UR20, RZ ;  /* 0x0000001410107c10 */ /* 0x000fe2000ff9e0ff */
[----:B------:R-:W-:Y:S01]  /*5350*/  ULDC.64 UR4, c[0x0][0x650] ;  /* 0x0001940000047ab9 */ /* 0x000fe20000000a00 */
[----:B------:R-:W-:Y:S01]  /*5360*/  BSSY B1, `(.L_x_107) ;  /* 0x000006a000017945 */ /* 0x000fe20003800000 */
[----:B------:R-:W-:Y:S01]  /*5370*/  IMAD.MOV.U32 R9, RZ, RZ, -0x1 ;  /* 0xffffffffff097424 */ /* 0x000fe200078e00ff */
[----:B------:R-:W-:Y:S01]  /*5380*/  ISETP.GT.U32.AND P1, PT, R12, 0x8, PT ;  /* 0x000000080c00780c */ /* 0x000fe20003f24070 */
[----:B------:R-:W-:Y:S01]  /*5390*/  IMAD.MOV.U32 R8, RZ, RZ, -0x1 ;  /* 0xffffffffff087424 */ /* 0x000fe200078e00ff */
[----:B------:R-:W-:Y:S02]  /*53a0*/  IADD3.X R17, R17, UR13, RZ, P4, !PT ;  /* 0x0000000d11117c10 */ /* 0x000fe4000a7fe4ff */
[----:B------:R-:W-:-:S02]  /*53b0*/  ISETP.LT.U32.AND P1, PT, R3, 0x9, P1 ;  /* 0x000000090300780c */ /* 0x000fc40000f21070 */
[----:B------:R-:W-:Y:S01]  /*53c0*/  PRMT R13, RZ, 0x7610, R13 ;  /* 0x00007610ff0d7816 */ /* 0x000fe2000000000d */
[----:B------:R-:W0:Y:S01]  /*53d0*/  @P3 S2R R5, SR_CgaCtaId ;  /* 0x0000000000053919 */ /* 0x000e220000008800 */
[----:B------:R-:W-:-:S04]  /*53e0*/  @P3 MOV R4, 0x400 ;  /* 0x0000040000043802 */ /* 0x000fc80000000f00 */
[----:B0-----:R-:W-:Y:S01]  /*53f0*/  @P3 LEA R6, R5, R4, 0x18 ;  /* 0x0000000405063211 */ /* 0x001fe200078ec0ff */
[----:B------:R-:W-:-:S03]  /*5400*/  IMAD.WIDE.U32 R4, R12, 0x38e38e39, RZ ;  /* 0x38e38e390c047825 */ /* 0x000fc600078e00ff */
[----:B------:R0:W-:Y:S01]  /*5410*/  @P3 SYNCS.ARRIVE.TRANS64.A1T0 RZ, [R6+URZ+0xa8], RZ ;  /* 0x0000a8ff06ff39a7 */ /* 0x0001e2000810003f */
[----:B------:R-:W-:Y:S02]  /*5420*/  ISETP.GE.U32.AND P3, PT, R3, 0x9, PT ;  /* 0x000000090300780c */ /* 0x000fe40003f66070 */
[----:B------:R-:W-:Y:S02]  /*5430*/  SHF.R.U32.HI R7, RZ, 0x1, R5 ;  /* 0x00000001ff077819 */ /* 0x000fe40000011605 */
[----:B------:R-:W-:Y:S02]  /*5440*/  SEL R5, RZ, 0x1, !P1 ;  /* 0x00000001ff057807 */ /* 0x000fe40004800000 */
[----:B------:R-:W-:Y:S01]  /*5450*/  ISETP.GE.U32.AND P1, PT, R16, UR4, PT ;  /* 0x0000000410007c0c */ /* 0x000fe2000bf26070 */
[----:B------:R-:W-:Y:S01]  /*5460*/  IMAD R12, R7, -0x9, R12 ;  /* 0xfffffff7070c7824 */ /* 0x000fe200078e020c */
[----:B------:R-:W-:Y:S02]  /*5470*/  LOP3.LUT R0, R0, R5, RZ, 0x3c, !PT ;  /* 0x0000000500007212 */ /* 0x000fe400078e3cff */
[----:B------:R-:W-:-:S02]  /*5480*/  ISETP.GE.U32.AND.EX P1, PT, R17, UR5, PT, P1 ;  /* 0x0000000511007c0c */ /* 0x000fc4000bf26110 */
[----:B------:R-:W-:Y:S02]  /*5490*/  PRMT R4, RZ, 0x7610, R4 ;  /* 0x00007610ff047816 */ /* 0x000fe40000000004 */
[----:B------:R-:W-:Y:S01]  /*54a0*/  @P3 LOP3.LUT R0, R0, 0x1, R7, 0x78, !PT ;  /* 0x0000000100003812 */ /* 0x000fe200078e7807 */
[----:B------:R-:W-:-:S08]  /*54b0*/  IMAD.MOV.U32 R7, RZ, RZ, -0x1 ;  /* 0xffffffffff077424 */ /* 0x000fd000078e00ff */
[----:B0-----:R-:W-:Y:S05]  /*54c0*/  @P1 BRA `(.L_x_108) ;  /* 0x00000004004c1947 */ /* 0x001fea0003800000 */
[----:B------:R-:W-:Y:S01]  /*54d0*/  ULDC.64 UR4, c[0x0][0x628] ;  /* 0x00018a0000047ab9 */ /* 0x000fe20000000a00 */
[----:B------:R-:W0:Y:S01]  /*54e0*/  S2R R15, SR_CTAID.X ;  /* 0x00000000000f7919 */ /* 0x000e220000002500 */
[----:B------:R-:W-:Y:S01]  /*54f0*/  ISETP.NE.U32.AND P1, PT, RZ, UR4, PT ;  /* 0x00000004ff007c0c */ /* 0x000fe2000bf25070 */
[----:B------:R-:W-:Y:S01]  /*5500*/  ULDC UR7, c[0x0][0x630] ;  /* 0x00018c0000077ab9 */ /* 0x000fe20000000800 */
[----:B------:R-:W-:Y:S01]  /*5510*/  IMAD.MOV.U32 R4, RZ, RZ, R16 ;  /* 0x000000ffff047224 */ /* 0x000fe200078e0010 */
[----:B------:R-:W1:Y:S01]  /*5520*/  S2R R14, SR_CTAID.Y ;  /* 0x00000000000e7919 */ /* 0x000e620000002600 */
[----:B------:R-:W-:Y:S01]  /*5530*/  ISETP.NE.AND.EX P1, PT, RZ, UR5, PT, P1 ;  /* 0x00000005ff007c0c */ /* 0x000fe2000bf25310 */
[----:B------:R-:W-:-:S12]  /*5540*/  IMAD.MOV.U32 R5, RZ, RZ, R17 ;  /* 0x000000ffff057224 */ /* 0x000fd800078e0011 */
[----:B------:R-:W-:Y:S05]  /*5550*/  @!P1 BRA `(.L_x_109) ;  /* 0x0000000000289947 */ /* 0x000fea0003800000 */
[----:B------:R-:W-:Y:S02]  /*5560*/  ULDC UR6, c[0x0][0x634] ;  /* 0x00018d0000067ab9 */ /* 0x000fe40000000800 */
[----:B------:R-:W-:-:S05]  /*5570*/  IADD3 R9, P1, R16, UR6, RZ ;  /* 0x0000000610097c10 */ /* 0x000fca000ff3e0ff */
[----:B------:R-:W-:-:S04]  /*5580*/  IMAD.X R21, RZ, RZ, R17, P1 ;  /* 0x000000ffff157224 */ /* 0x000fc800008e0611 */
[----:B------:R-:W-:-:S04]  /*5590*/  IMAD.WIDE.U32 R6, R21, UR4, RZ ;  /* 0x0000000415067c25 */ /* 0x000fc8000f8e00ff */
[----:B------:R-:W-:-:S04]  /*55a0*/  IMAD.WIDE.U32 R6, P1, R9, UR5, R6 ;  /* 0x0000000509067c25 */ /* 0x000fc8000f820006 */
[----:B------:R-:W-:-:S04]  /*55b0*/  IMAD.WIDE.U32 R8, R9, UR4, RZ ;  /* 0x0000000409087c25 */ /* 0x000fc8000f8e00ff */
[----:B------:R-:W-:Y:S01]  /*55c0*/  IMAD.X R5, RZ, RZ, RZ, P1 ;  /* 0x000000ffff057224 */ /* 0x000fe200008e06ff */
[----:B------:R-:W-:Y:S01]  /*55d0*/  IADD3 RZ, P1, R9, R6, RZ ;  /* 0x0000000609ff7210 */ /* 0x000fe20007f3e0ff */
[----:B------:R-:W-:-:S04]  /*55e0*/  IMAD.MOV.U32 R4, RZ, RZ, R7 ;  /* 0x000000ffff047224 */ /* 0x000fc800078e0007 */
[----:B------:R-:W-:-:S08]  /*55f0*/  IMAD.WIDE.U32.X R4, R21, UR5, R4, P1 ;  /* 0x0000000515047c25 */ /* 0x000fd000088e0404 */
.L_x_109:
[--C-:B------:R-:W-:Y:S01]  /*5600*/  SHF.R.U64 R8, R4, UR7, R5.reuse ;  /* 0x0000000704087c19 */ /* 0x100fe20008001205 */
[----:B------:R-:W-:Y:S01]  /*5610*/  ULDC.64 UR4, c[0x0][0x620] ;  /* 0x0001880000047ab9 */ /* 0x000fe20000000a00 */
[----:B------:R-:W-:Y:S01]  /*5620*/  SHF.R.U32.HI R4, RZ, UR7, R5 ;  /* 0x00000007ff047c19 */ /* 0x000fe20008011605 */
[----:B------:R-:W2:Y:S01]  /*5630*/  LDC R24, c[0x0][0x144] ;  /* 0x00005100ff187b82 */ /* 0x000ea20000000800 */
[----:B------:R-:W-:Y:S01]  /*5640*/  IADD3 R7, P1, RZ, -R8, RZ ;  /* 0x80000008ff077210 */ /* 0x000fe20007f3e0ff */
[----:B------:R-:W-:Y:S01]  /*5650*/  ULDC.64 UR8, c[0x0][0x640] ;  /* 0x0001900000087ab9 */ /* 0x000fe20000000a00 */
[----:B0-----:R-:W-:Y:S01]  /*5660*/  I2FP.F32.U32 R9, R15 ;  /* 0x0000000f00097245 */ /* 0x001fe20000201000 */
[----:B------:R-:W-:Y:S02]  /*5670*/  ULDC UR6, c[0x0][0x608] ;  /* 0x0001820000067ab9 */ /* 0x000fe40000000800 */
[----:B------:R-:W-:Y:S01]  /*5680*/  IMAD.X R4, RZ, RZ, ~R4, P1 ;  /* 0x000000ffff047224 */ /* 0x000fe200008e0e04 */
[----:B------:R-:W-:Y:S01]  /*5690*/  ISETP.NE.U32.AND P1, PT, RZ, UR8, PT ;  /* 0x00000008ff007c0c */ /* 0x000fe2000bf25070 */
[----:B------:R-:W0:Y:S02]  /*56a0*/  LDC R21, c[0x0][0x148] ;  /* 0x00005200ff157b82 */ /* 0x000e240000000800 */
[----:B------:R-:W-:Y:S01]  /*56b0*/  IMAD R6, R4, UR4, RZ ;  /* 0x0000000404067c24 */ /* 0x000fe2000f8e02ff */
[----:B------:R-:W-:Y:S01]  /*56c0*/  ISETP.NE.AND.EX P1, PT, RZ, UR9, PT, P1 ;  /* 0x00000009ff007c0c */ /* 0x000fe2000bf25310 */
[----:B------:R-:W-:Y:S01]  /*56d0*/  IMAD.WIDE.U32 R4, R7, UR4, R16 ;  /* 0x0000000407047c25 */ /* 0x000fe2000f8e0010 */
[----:B------:R-:W-:-:S03]  /*56e0*/  ULDC UR4, c[0x0][0x150] ;  /* 0x0000540000047ab9 */ /* 0x000fc60000000800 */
[----:B------:R-:W-:Y:S02]  /*56f0*/  IMAD R7, R7, UR5, R6 ;  /* 0x0000000507077c24 */ /* 0x000fe4000f8e0206 */
[----:B------:R-:W-:Y:S01]  /*5700*/  FMUL R6, R9, UR4 ;  /* 0x0000000409067c20 */ /* 0x000fe20008400000 */
[----:B------:R-:W-:Y:S01]  /*5710*/  ULDC UR4, c[0x0][0x618] ;  /* 0x0001860000047ab9 */ /* 0x000fe20000000800 */
[----:B------:R-:W-:Y:S01]  /*5720*/  ULDC UR5, c[0x0][0x154] ;  /* 0x0000550000057ab9 */ /* 0x000fe20000000800 */
[----:B------:R-:W-:-:S03]  /*5730*/  IMAD.IADD R5, R5, 0x1, R7 ;  /* 0x0000000105057824 */ /* 0x000fc600078e0207 */
[----:B------:R-:W3:Y:S02]  /*5740*/  F2I.U32.TRUNC.NTZ R6, R6 ;  /* 0x0000000600067305 */ /* 0x000ee4000020f000 */
[----:B------:R-:W-:Y:S02]  /*5750*/  SHF.R.U64 R9, R4, UR4, R5 ;  /* 0x0000000404097c19 */ /* 0x000fe40008001205 */
[----:B-1----:R-:W-:-:S05]  /*5760*/  I2FP.F32.U32 R4, R14 ;  /* 0x0000000e00047245 */ /* 0x002fca0000201000 */
[----:B------:R-:W-:Y:S01]  /*5770*/  FMUL R22, R4, UR5 ;  /* 0x0000000504167c20 */ /* 0x000fe20008400000 */
[----:B------:R-:W-:Y:S01]  /*5780*/  SHF.R.U32.HI R4, RZ, UR4, R5 ;  /* 0x00000004ff047c19 */ /* 0x000fe20008011605 */
[----:B------:R-:W-:-:S03]  /*5790*/  ULDC UR4, c[0x0][0x658] ;  /* 0x0001960000047ab9 */ /* 0x000fc60000000800 */
[--C-:B------:R-:W-:Y:S01]  /*57a0*/  SHF.R.U64 R20, R9, UR6, R4.reuse ;  /* 0x0000000609147c19 */ /* 0x100fe20008001204 */
[----:B------:R-:W1:Y:S01]  /*57b0*/  F2I.U32.TRUNC.NTZ R22, R22 ;  /* 0x0000001600167305 */ /* 0x000e62000020f000 */
[----:B------:R-:W-:Y:S01]  /*57c0*/  SHF.R.U32.HI R5, RZ, UR6, R4 ;  /* 0x00000006ff057c19 */ /* 0x000fe20008011604 */
[----:B---3--:R-:W-:-:S03]  /*57d0*/  IMAD.MOV R6, RZ, RZ, -R6 ;  /* 0x000000ffff067224 */ /* 0x008fc600078e0a06 */
[----:B------:R-:W-:Y:S01]  /*57e0*/  SHF.R.U64 R18, R20, UR4, R5 ;  /* 0x0000000414127c19 */ /* 0x000fe20008001205 */
[----:B--2---:R-:W-:Y:S01]  /*57f0*/  IMAD R15, R24, R6, R15 ;  /* 0x00000006180f7224 */ /* 0x004fe200078e020f */
[----:B------:R-:W-:-:S03]  /*5800*/  SHF.R.U32.HI R23, RZ, UR4, R5 ;  /* 0x00000004ff177c19 */ /* 0x000fc60008011605 */
[----:B------:R-:W-:Y:S02]  /*5810*/  IMAD.MOV.U32 R4, RZ, RZ, R18 ;  /* 0x000000ffff047224 */ /* 0x000fe400078e0012 */
[----:B------:R-:W-:Y:S01]  /*5820*/  IMAD.MOV.U32 R5, RZ, RZ, R23 ;  /* 0x000000ffff057224 */ /* 0x000fe200078e0017 */
[----:B-1----:R-:W-:Y:S06]  /*5830*/  @!P1 BRA `(.L_x_110) ;  /* 0x0000000000289947 */ /* 0x002fec0003800000 */
[----:B------:R-:W-:Y:S02]  /*5840*/  ULDC UR4, c[0x0][0x64c] ;  /* 0x0001930000047ab9 */ /* 0x000fe40000000800 */
[----:B------:R-:W-:-:S05]  /*5850*/  IADD3 R5, P1, R18, UR4, RZ ;  /* 0x0000000412057c10 */ /* 0x000fca000ff3e0ff */
[----:B------:R-:W-:-:S04]  /*5860*/  IMAD.X R23, RZ, RZ, R23, P1 ;  /* 0x000000ffff177224 */ /* 0x000fc800008e0617 */
[----:B------:R-:W-:-:S04]  /*5870*/  IMAD.WIDE.U32 R6, R23, UR8, RZ ;  /* 0x0000000817067c25 */ /* 0x000fc8000f8e00ff */
[----:B------:R-:W-:-:S04]  /*5880*/  IMAD.WIDE.U32 R6, P1, R5, UR9, R6 ;  /* 0x0000000905067c25 */ /* 0x000fc8000f820006 */
[----:B------:R-:W-:-:S04]  /*5890*/  IMAD.WIDE.U32 R4, R5, UR8, RZ ;  /* 0x0000000805047c25 */ /* 0x000fc8000f8e00ff */
[----:B------:R-:W-:Y:S01]  /*58a0*/  IMAD.MOV.U32 R4, RZ, RZ, R7 ;  /* 0x000000ffff047224 */ /* 0x000fe200078e0007 */
[----:B------:R-:W-:Y:S01]  /*58b0*/  IADD3 RZ, P3, R5, R6, RZ ;  /* 0x0000000605ff7210 */ /* 0x000fe20007f7e0ff */
[----:B------:R-:W-:-:S04]  /*58c0*/  IMAD.X R5, RZ, RZ, RZ, P1 ;  /* 0x000000ffff057224 */ /* 0x000fc800008e06ff */
[----:B------:R-:W-:-:S08]  /*58d0*/  IMAD.WIDE.U32.X R4, R23, UR9, R4, P3 ;  /* 0x0000000917047c25 */ /* 0x000fd000098e0404 */
.L_x_110:
[----:B------:R-:W-:Y:S01]  /*58e0*/  ISETP.NE.AND P1, PT, R2, 0x1, PT ;  /* 0x000000010200780c */ /* 0x000fe20003f25270 */
[----:B------:R-:W-:Y:S01]  /*58f0*/  ULDC UR4, c[0x0][0x648] ;  /* 0x0001920000047ab9 */ /* 0x000fe20000000800 */
[----:B------:R-:W-:Y:S01]  /*5900*/  LOP3.LUT R20, R20, UR17, RZ, 0xc0, !PT ;  /* 0x0000001114147c12 */ /* 0x000fe2000f8ec0ff */
[----:B------:R-:W-:Y:S01]  /*5910*/  IMAD.MOV R22, RZ, RZ, -R22 ;  /* 0x000000ffff167224 */ /* 0x000fe200078e0a16 */
[----:B------:R-:W-:Y:S01]  /*5920*/  SHF.R.U64 R5, R4, UR4, R5 ;  /* 0x0000000404057c19 */ /* 0x000fe20008001205 */
[----:B------:R-:W-:Y:S01]  /*5930*/  ULDC UR4, c[0x0][0x638] ;  /* 0x00018e0000047ab9 */ /* 0x000fe20000000800 */
[----:B------:R-:W-:Y:S01]  /*5940*/  LOP3.LUT R9, R9, UR16, RZ, 0xc0, !PT ;  /* 0x0000001009097c12 */ /* 0x000fe2000f8ec0ff */
[----:B------:R-:W-:Y:S01]  /*5950*/  ULDC UR5, c[0x0][0x610] ;  /* 0x0001840000057ab9 */ /* 0x000fe20000000800 */
[----:B------:R-:W-:Y:S02]  /*5960*/  IMAD.MOV.U32 R4, RZ, RZ, 0x1 ;  /* 0x00000001ff047424 */ /* 0x000fe400078e00ff */
[----:B------:R-:W-:-:S02]  /*5970*/  IMAD.MOV R7, RZ, RZ, -R5 ;  /* 0x000000ffff077224 */ /* 0x000fc400078e0a05 */
[----:B------:R-:W-:Y:S02]  /*5980*/  IMAD R20, R5, UR18, R20 ;  /* 0x0000001205147c24 */ /* 0x000fe4000f8e0214 */
[----:B0-----:R-:W-:Y:S02]  /*5990*/  @P1 IMAD R15, R21, R22, R14 ;  /* 0x00000016150f1224 */ /* 0x001fe400078e020e */
[----:B------:R-:W-:Y:S01]  /*59a0*/  IMAD R18, R7, UR4, R18 ;  /* 0x0000000407127c24 */ /* 0x000fe2000f8e0212 */
[----:B------:R-:W-:Y:S01]  /*59b0*/  ULDC UR4, c[0x0][0x600] ;  /* 0x0001800000047ab9 */ /* 0x000fe20000000800 */
[----:B------:R-:W-:Y:S02]  /*59c0*/  IMAD R15, R20, UR5, R15 ;  /* 0x00000005140f7c24 */ /* 0x000fe4000f8e020f */
[----:B------:R-:W-:-:S05]  /*59d0*/  IMAD R18, R18, UR4, R9 ;  /* 0x0000000412127c24 */ /* 0x000fca000f8e0209 */
[----:B------:R-:W-:Y:S02]  /*59e0*/  SEL R9, R18, R15, !P1 ;  /* 0x0000000f12097207 */ /* 0x000fe40004800000 */
[----:B------:R-:W-:-:S07]  /*59f0*/  SEL R7, R15, R18, !P1 ;  /* 0x000000120f077207 */ /* 0x000fce0004800000 */
.L_x_108:
[----:B------:R-:W-:Y:S05]  /*5a00*/  BSYNC B1 ;  /* 0x0000000000017941 */ /* 0x000fea0003800000 */
.L_x_107:
[----:B------:R-:W-:-:S13]  /*5a10*/  LOP3.LUT P1, RZ, R4, 0xff, RZ, 0xc0, !PT ;  /* 0x000000ff04ff7812 */ /* 0x000fda000782c0ff */
[----:B------:R-:W-:Y:S05]  /*5a20*/  @P1 BRA `(.L_x_111) ;  /* 0xfffffff4004c1947 */ /* 0x000fea000383ffff */
[----:B------:R-:W-:Y:S05]  /*5a30*/  BSYNC B0 ;  /* 0x0000000000007941 */ /* 0x000fea0003800000 */
.L_x_99:
[----:B------:R-:W-:-:S03]  /*5a40*/  UMOV UR4, 0xffffffff ;  /* 0xffffffff00047882 */ /* 0x000fc60000000000 */
[----:B------:R-:W-:Y:S05]  /*5a50*/  BRA.DIV UR4, `(.L_x_112) ;  /* 0x0000000604cc7947 */ /* 0x000fea000b800000 */
[----:B------:R-:W-:-:S13]  /*5a60*/  ELECT P6, URZ, PT ;  /* 0x00000000003f782f */ /* 0x000fda00038c0000 */
.L_x_131:
[----:B------:R-:W-:Y:S04]  /*5a70*/  BSSY B0, `(.L_x_113) ;  /* 0x0000058000007945 */ /* 0x000fe80003800000 */
[----:B------:R-:W-:Y:S05]  /*5a80*/  @!P6 BRA `(.L_x_114) ;  /* 0x000000040058e947 */ /* 0x000fea0003800000 */
[----:B------:R-:W-:-:S04]  /*5a90*/  LOP3.LUT R19, R19, 0x2, RZ, 0xfc, !PT ;  /* 0x0000000213137812 */ /* 0x000fc800078efcff */
[----:B------:R-:W-:-:S13]  /*5aa0*/  ISETP.NE.AND P0, PT, R19, 0x3, PT ;  /* 0x000000031300780c */ /* 0x000fda0003f05270 */
[----:B------:R-:W-:Y:S05]  /*5ab0*/  @!P0 BRA `(.L_x_115) ;  /* 0x0000000000048947 */ /* 0x000fea0003800000 */
[----:B------:R-:W-:Y:S01]  /*5ac0*/  BPT.TRAP 0x1 ;  /* 0x000000040000795c */ /* 0x000fe20000300000 */
.L_x_115:
[----:B------:R-:W0:Y:S01]  /*5ad0*/  S2R R3, SR_CgaCtaId ;  /* 0x0000000000037919 */ /* 0x000e220000008800 */
[----:B------:R-:W-:-:S04]  /*5ae0*/  MOV R2, 0x400 ;  /* 0x0000040000027802 */ /* 0x000fc80000000f00 */
[----:B0-----:R-:W-:Y:S02]  /*5af0*/  LEA R3, R3, R2, 0x18 ;  /* 0x0000000203037211 */ /* 0x001fe400078ec0ff */
[----:B------:R-:W-:-:S03]  /*5b00*/  SHF.L.U32 R2, R0, 0x1f, RZ ;  /* 0x0000001f00027819 */ /* 0x000fc600000006ff */
[----:B------:R-:W-:-:S04]  /*5b10*/  VIADD R3, R3, 0x48 ;  /* 0x0000004803037836 */ /* 0x000fc80000000000 */
[C---:B------:R-:W-:Y:S02]  /*5b20*/  IMAD R7, R12.reuse, 0x8, R3 ;  /* 0x000000080c077824 */ /* 0x040fe400078e0203 */
[----:B------:R-:W-:Y:S02]  /*5b30*/  VIADD R12, R12, 0x1 ;  /* 0x000000010c0c7836 */ /* 0x000fe40000000000 */
[----:B------:R-:W0:Y:S03]  /*5b40*/  SYNCS.PHASECHK.TRANS64.TRYWAIT P0, [R7+URZ], R2 ;  /* 0x00000002070075a7 */ /* 0x000e26000800017f */
[----:B------:R-:W-:-:S04]  /*5b50*/  ISETP.NE.AND P1, PT, R12, 0x9, PT ;  /* 0x000000090c00780c */ /* 0x000fc80003f25270 */
[----:B------:R-:W-:Y:S02]  /*5b60*/  SEL R5, RZ, 0x1, P1 ;  /* 0x00000001ff057807 */ /* 0x000fe40000800000 */
[----:B------:R-:W-:Y:S02]  /*5b70*/  SEL R12, R12, RZ, P1 ;  /* 0x000000ff0c0c7207 */ /* 0x000fe40000800000 */
[----:B------:R-:W-:-:S03]  /*5b80*/  LOP3.LUT R5, R0, R5, RZ, 0x3c, !PT ;  /* 0x0000000500057212 */ /* 0x000fc600078e3cff */
[----:B------:R-:W-:Y:S01]  /*5b90*/  IMAD R9, R12, 0x8, R3 ;  /* 0x000000080c097824 */ /* 0x000fe200078e0203 */
[----:B------:R-:W-:Y:S01]  /*5ba0*/  SHF.L.U32 R4, R5, 0x1f, RZ ;  /* 0x0000001f05047819 */ /* 0x000fe200000006ff */
[----:B0-----:R-:W-:Y:S06]  /*5bb0*/  @!P0 BRA `(.L_x_116) ;  /* 0x0000000400948947 */ /* 0x001fec0003800000 */
.L_x_132:
[----:B------:R-:W1:Y:S01]  /*5bc0*/  SYNCS.PHASECHK.TRANS64.TRYWAIT P0, [R9+URZ], R4 ;  /* 0x00000004090075a7 */ /* 0x000e62000800017f */
[----:B------:R-:W-:-:S05]  /*5bd0*/  VIADD R0, R12, 0x1 ;  /* 0x000000010c007836 */ /* 0x000fca0000000000 */
[----:B------:R-:W-:-:S04]  /*5be0*/  ISETP.NE.AND P1, PT, R0, 0x9, PT ;  /* 0x000000090000780c */ /* 0x000fc80003f25270 */
[----:B0-----:R-:W-:Y:S02]  /*5bf0*/  SEL R2, RZ, 0x1, P1 ;  /* 0x00000001ff027807 */ /* 0x001fe40000800000 */
[----:B------:R-:W-:Y:S02]  /*5c00*/  SEL R0, R0, RZ, P1 ;  /* 0x000000ff00007207 */ /* 0x000fe40000800000 */
[----:B------:R-:W-:-:S03]  /*5c10*/  LOP3.LUT R7, R5, R2, RZ, 0x3c, !PT ;  /* 0x0000000205077212 */ /* 0x000fc600078e3cff */
[----:B------:R-:W-:Y:S01]  /*5c20*/  IMAD R6, R0, 0x8, R3 ;  /* 0x0000000800067824 */ /* 0x000fe200078e0203 */
[----:B------:R-:W-:Y:S01]  /*5c30*/  SHF.L.U32 R5, R7, 0x1f, RZ ;  /* 0x0000001f07057819 */ /* 0x000fe200000006ff */
[----:B-1----:R-:W-:Y:S06]  /*5c40*/  @!P0 BRA `(.L_x_117) ;  /* 0x0000000400848947 */ /* 0x002fec0003800000 */
.L_x_133:
[----:B------:R-:W1:Y:S01]  /*5c50*/  SYNCS.PHASECHK.TRANS64.TRYWAIT P0, [R6+URZ], R5 ;  /* 0x00000005060075a7 */ /* 0x000e62000800017f */
[----:B------:R-:W-:-:S05]  /*5c60*/  VIADD R0, R0, 0x1 ;  /* 0x0000000100007836 */ /* 0x000fca0000000000 */
[----:B------:R-:W-:-:S04]  /*5c70*/  ISETP.NE.AND P1, PT, R0, 0x9, PT ;  /* 0x000000090000780c */ /* 0x000fc80003f25270 */
[----:B------:R-:W-:Y:S02]  /*5c80*/  SEL R2, RZ, 0x1, P1 ;  /* 0x00000001ff027807 */ /* 0x000fe40000800000 */
[----:B------:R-:W-:Y:S02]  /*5c90*/  SEL R0, R0, RZ, P1 ;  /* 0x000000ff00007207 */ /* 0x000fe40000800000 */
[----:B------:R-:W-:-:S03]  /*5ca0*/  LOP3.LUT R7, R7, R2, RZ, 0x3c, !PT ;  /* 0x0000000207077212 */ /* 0x000fc600078e3cff */
[----:B0-----:R-:W-:Y:S01]  /*5cb0*/  IMAD R9, R0, 0x8, R3 ;  /* 0x0000000800097824 */ /* 0x001fe200078e0203 */
[----:B------:R-:W-:Y:S01]  /*5cc0*/  SHF.L.U32 R4, R7, 0x1f, RZ ;  /* 0x0000001f07047819 */ /* 0x000fe200000006ff */
[----:B-1----:R-:W-:Y:S06]  /*5cd0*/  @!P0 BRA `(.L_x_118) ;  /* 0x0000000400748947 */ /* 0x002fec0003800000 */
.L_x_134:
        /* <DEDUP_REMOVED lines=9> */
.L_x_135:
        /* <DEDUP_REMOVED lines=9> */
.L_x_136:
        /* <DEDUP_REMOVED lines=9> */
.L_x_137:
        /* <DEDUP_REMOVED lines=9> */
.L_x_138:
[----:B------:R-:W1:Y:S01]  /*5f20*/  SYNCS.PHASECHK.TRANS64.TRYWAIT P0, [R9+URZ], R4 ;  /* 0x00000004090075a7 */ /* 0x000e62000800017f */
[----:B------:R-:W-:-:S05]  /*5f30*/  VIADD R0, R0, 0x1 ;  /* 0x0000000100007836 */ /* 0x000fca0000000000 */
[----:B------:R-:W-:-:S04]  /*5f40*/  ISETP.NE.AND P1, PT, R0, 0x9, PT ;  /* 0x000000090000780c */ /* 0x000fc80003f25270 */
[----:B------:R-:W-:Y:S02]  /*5f50*/  SEL R2, RZ, 0x1, P1 ;  /* 0x00000001ff027807 */ /* 0x000fe40000800000 */
[----:B------:R-:W-:Y:S02]  /*5f60*/  SEL R0, R0, RZ, P1 ;  /* 0x000000ff00007207 */ /* 0x000fe40000800000 */
[----:B------:R-:W-:Y:S01]  /*5f70*/  LOP3.LUT R2, R7, R2, RZ, 0x3c, !PT ;  /* 0x0000000207027212 */ /* 0x000fe200078e3cff */
[----:B-1----:R-:W-:Y:S06]  /*5f80*/  @!P0 BRA `(.L_x_123) ;  /* 0x00000004002c8947 */ /* 0x002fec0003800000 */
.L_x_139:
[----:B------:R-:W-:Y:S01]  /*5f90*/  IMAD R3, R0, 0x8, R3 ;  /* 0x0000000800037824 */ /* 0x000fe200078e0203 */
[----:B------:R-:W-:-:S07]  /*5fa0*/  SHF.L.U32 R0, R2, 0x1f, RZ ;  /* 0x0000001f02007819 */ /* 0x000fce00000006ff */
.L_x_124:
[----:B--2---:R2:W3:Y:S02]  /*5fb0*/  SYNCS.PHASECHK.TRANS64.TRYWAIT P0, [R3+URZ], R0 ;  /* 0x00000000030075a7 */ /* 0x0044e4000800017f */
[----:B---3--:R-:W-:Y:S05]  /*5fc0*/  @!P0 NANOSLEEP.SYNCS 0x989680 ;  /* 0x009896800000895d */ /* 0x008fea0003900000 */
[----:B------:R-:W3:Y:S02]  /*5fd0*/  @!P0 SYNCS.PHASECHK.TRANS64 P0, [R3+URZ], R0 ;  /* 0x00000000030085a7 */ /* 0x000ee4000800007f */
[----:B---3--:R-:W-:Y:S05]  /*5fe0*/  @!P0 BRA `(.L_x_124) ;  /* 0xfffffffc00f08947 */ /* 0x008fea000383ffff */
.L_x_114:
[----:B------:R-:W-:Y:S05]  /*5ff0*/  BSYNC B0 ;  /* 0x0000000000007941 */ /* 0x000fea0003800000 */
.L_x_113:
[----:B------:R-:W-:Y:S05]  /*6000*/  EXIT ;  /* 0x000000000000794d */ /* 0x000fea0003800000 */
.L_x_18:
[----:B---3--:R3:W4:Y:S02]  /*6010*/  SYNCS.PHASECHK.TRANS64.TRYWAIT P1, [R3+URZ], R0 ;  /* 0x00000000030075a7 */ /* 0x008724000802017f */
[----:B----4-:R-:W-:Y:S05]  /*6020*/  @!P1 NANOSLEEP.SYNCS 0x989680 ;  /* 0x009896800000995d */ /* 0x010fea0003900000 */
[----:B------:R-:W4:Y:S02]  /*6030*/  @!P1 SYNCS.PHASECHK.TRANS64 P1, [R3+URZ], R0 ;  /* 0x00000000030095a7 */ /* 0x000f24000802007f */
[----:B----4-:R-:W-:Y:S05]  /*6040*/  @!P1 BRA `(.L_x_18) ;  /* 0xfffffffc00f09947 */ /* 0x010fea000383ffff */
[----:B------:R-:W-:Y:S05]  /*6050*/  BRA `(.L_x_17) ;  /* 0xffffffb000a07947 */ /* 0x000fea000383ffff */
.L_x_23:
[----:B-1----:R-:W-:-:S04]  /*6060*/  IMAD.U32 R4, RZ, RZ, UR8 ;  /* 0x00000008ff047e24 */ /* 0x002fc8000f8e00ff */
[----:B------:R1:W2:Y:S03]  /*6070*/  SYNCS.PHASECHK.TRANS64.TRYWAIT P1, [R4+URZ], R3 ;  /* 0x00000003040075a7 */ /* 0x0002a6000802017f */
[----:B--2---:R-:W-:Y:S05]  /*6080*/  @!P1 NANOSLEEP.SYNCS 0x989680 ;  /* 0x009896800000995d */ /* 0x004fea0003900000 */
[----:B------:R-:W2:Y:S02]  /*6090*/  @!P1 SYNCS.PHASECHK.TRANS64 P1, [R4+URZ], R3 ;  /* 0x00000003040095a7 */ /* 0x000ea4000802007f */
[----:B--2---:R-:W-:Y:S05]  /*60a0*/  @!P1 BRA `(.L_x_23) ;  /* 0xfffffffc00ec9947 */ /* 0x004fea000383ffff */
[----:B------:R-:W-:Y:S05]  /*60b0*/  BRA `(.L_x_22) ;  /* 0xffffffb400807947 */ /* 0x000fea000383ffff */
.L_x_100:
[----:B------:R-:W-:Y:S01]  /*60c0*/  BSSY B1, `(.L_x_125) ;  /* 0x0000006000017945 */ /* 0x000fe20003800000 */
[----:B------:R-:W-:-:S07]  /*60d0*/  IMAD.MOV.U32 R15, RZ, RZ, -0x1 ;  /* 0xffffffffff0f7424 */ /* 0x000fce00078e00ff */
[----:B------:R-:W-:Y:S05]  /*60e0*/  WARPSYNC.COLLECTIVE R15, `(.L_x_126) ;  /* 0x000000000f0c7348 */ /* 0x000fea0003c00000 */
[----:B------:R-:W-:Y:S02]  /*60f0*/  ELECT P6, UR62, PT ;  /* 0x00000000003e782f */ /* 0x000fe400038c0000 */
[----:B------:R-:W-:Y:S01]  /*6100*/  MOV R14, UR62 ;  /* 0x0000003e000e7c02 */ /* 0x000fe20008000f00 */
[----:B------:R-:W-:Y:S10]  /*6110*/  ENDCOLLECTIVE ;  /* 0x000000000000791b */ /* 0x000ff40003800000 */
.L_x_126:
[----:B------:R-:W-:Y:S05]  /*6120*/  BSYNC B1 ;  /* 0x0000000000017941 */ /* 0x000fea0003800000 */
.L_x_125:
[----:B------:R-:W-:Y:S05]  /*6130*/  BRA `(.L_x_127) ;  /* 0xffffffec00947947 */ /* 0x000fea000383ffff */
.L_x_103:
[----:B0-----:R0:W1:Y:S02]  /*6140*/  SYNCS.PHASECHK.TRANS64.TRYWAIT P1, [R14+URZ+0x48], R7 ;  /* 0x000048070e0075a7 */ /* 0x001064000802017f */
[----:B-1----:R-:W-:Y:S05]  /*6150*/  @!P1 NANOSLEEP.SYNCS 0x989680 ;  /* 0x009896800000995d */ /* 0x002fea0003900000 */
[----:B------:R-:W1:Y:S02]  /*6160*/  @!P1 SYNCS.PHASECHK.TRANS64 P1, [R14+URZ+0x48], R7 ;  /* 0x000048070e0095a7 */ /* 0x000e64000802007f */
[----:B-1----:R-:W-:Y:S05]  /*6170*/  @!P1 BRA `(.L_x_103) ;  /* 0xfffffffc00f09947 */ /* 0x002fea000383ffff */
[----:B------:R-:W-:Y:S05]  /*6180*/  BRA `(.L_x_128) ;  /* 0xffffffec00c87947 */ /* 0x000fea000383ffff */
.L_x_112:
[----:B------:R-:W-:Y:S01]  /*6190*/  BSSY B0, `(.L_x_129) ;  /* 0x0000006000007945 */ /* 0x000fe20003800000 */
[----:B------:R-:W-:-:S07]  /*61a0*/  IMAD.MOV.U32 R15, RZ, RZ, -0x1 ;  /* 0xffffffffff0f7424 */ /* 0x000fce00078e00ff */
[----:B------:R-:W-:Y:S05]  /*61b0*/  WARPSYNC.COLLECTIVE R15, `(.L_x_130) ;  /* 0x000000000f0c7348 */ /* 0x000fea0003c00000 */
[----:B------:R-:W-:Y:S02]  /*61c0*/  ELECT P6, UR62, PT ;  /* 0x00000000003e782f */ /* 0x000fe400038c0000 */
[----:B------:R-:W-:Y:S01]  /*61d0*/  MOV R14, UR62 ;  /* 0x0000003e000e7c02 */ /* 0x000fe20008000f00 */
[----:B------:R-:W-:Y:S10]  /*61e0*/  ENDCOLLECTIVE ;  /* 0x000000000000791b */ /* 0x000ff40003800000 */
.L_x_130:
[----:B------:R-:W-:Y:S05]  /*61f0*/  BSYNC B0 ;  /* 0x0000000000007941 */ /* 0x000fea0003800000 */
.L_x_129:
[----:B------:R-:W-:Y:S05]  /*6200*/  BRA `(.L_x_131) ;  /* 0xfffffff800187947 */ /* 0x000fea000383ffff */
.L_x_116:
[----:B0-----:R0:W1:Y:S02]  /*6210*/  SYNCS.PHASECHK.TRANS64.TRYWAIT P0, [R7+URZ], R2 ;  /* 0x00000002070075a7 */ /* 0x001064000800017f */
[----:B-1----:R-:W-:Y:S05]  /*6220*/  @!P0 NANOSLEEP.SYNCS 0x989680 ;  /* 0x009896800000895d */ /* 0x002fea0003900000 */
[----:B------:R-:W1:Y:S02]  /*6230*/  @!P0 SYNCS.PHASECHK.TRANS64 P0, [R7+URZ], R2 ;  /* 0x00000002070085a7 */ /* 0x000e64000800007f */
[----:B-1----:R-:W-:Y:S05]  /*6240*/  @!P0 BRA `(.L_x_116) ;  /* 0xfffffffc00f08947 */ /* 0x002fea000383ffff */
[----:B------:R-:W-:Y:S05]  /*6250*/  BRA `(.L_x_132) ;  /* 0xfffffff800587947 */ /* 0x000fea000383ffff */
.L_x_117:
[----:B0-----:R0:W1:Y:S02]  /*6260*/  SYNCS.PHASECHK.TRANS64.TRYWAIT P0, [R9+URZ], R4 ;  /* 0x00000004090075a7 */ /* 0x001064000800017f */
[----:B-1----:R-:W-:Y:S05]  /*6270*/  @!P0 NANOSLEEP.SYNCS 0x989680 ;  /* 0x009896800000895d */ /* 0x002fea0003900000 */
[----:B------:R-:W1:Y:S02]  /*6280*/  @!P0 SYNCS.PHASECHK.TRANS64 P0, [R9+URZ], R4 ;  /* 0x00000004090085a7 */ /* 0x000e64000800007f */
[----:B-1----:R-:W-:Y:S05]  /*6290*/  @!P0 BRA `(.L_x_117) ;  /* 0xfffffffc00f08947 */ /* 0x002fea000383ffff */
[----:B------:R-:W-:Y:S05]  /*62a0*/  BRA `(.L_x_133) ;  /* 0xfffffff800687947 */ /* 0x000fea000383ffff */
.L_x_118:
[----:B0-----:R0:W1:Y:S02]  /*62b0*/  SYNCS.PHASECHK.TRANS64.TRYWAIT P0, [R6+URZ], R5 ;  /* 0x00000005060075a7 */ /* 0x001064000800017f */
[----:B-1----:R-:W-:Y:S05]  /*62c0*/  @!P0 NANOSLEEP.SYNCS 0x989680 ;  /* 0x009896800000895d */ /* 0x002fea0003900000 */
[----:B------:R-:W1:Y:S02]  /*62d0*/  @!P0 SYNCS.PHASECHK.TRANS64 P0, [R6+URZ], R5 ;  /* 0x00000005060085a7 */ /* 0x000e64000800007f */
[----:B-1----:R-:W-:Y:S05]  /*62e0*/  @!P0 BRA `(.L_x_118) ;  /* 0xfffffffc00f08947 */ /* 0x002fea000383ffff */
[----:B------:R-:W-:Y:S05]  /*62f0*/  BRA `(.L_x_134) ;  /* 0xfffffff800787947 */ /* 0x000fea000383ffff */
.L_x_119:
[----:B0-----:R0:W1:Y:S02]  /*6300*/  SYNCS.PHASECHK.TRANS64.TRYWAIT P0, [R9+URZ], R4 ;  /* 0x00000004090075a7 */ /* 0x001064000800017f */
[----:B-1----:R-:W-:Y:S05]  /*6310*/  @!P0 NANOSLEEP.SYNCS 0x989680 ;  /* 0x009896800000895d */ /* 0x002fea0003900000 */
[----:B------:R-:W1:Y:S02]  /*6320*/  @!P0 SYNCS.PHASECHK.TRANS64 P0, [R9+URZ], R4 ;  /* 0x00000004090085a7 */ /* 0x000e64000800007f */
[----:B-1----:R-:W-:Y:S05]  /*6330*/  @!P0 BRA `(.L_x_119) ;  /* 0xfffffffc00f08947 */ /* 0x002fea000383ffff */
[----:B------:R-:W-:Y:S05]  /*6340*/  BRA `(.L_x_135) ;  /* 0xfffffff800887947 */ /* 0x000fea000383ffff */
.L_x_120:
[----:B0-----:R0:W1:Y:S02]  /*6350*/  SYNCS.PHASECHK.TRANS64.TRYWAIT P0, [R6+URZ], R5 ;  /* 0x00000005060075a7 */ /* 0x001064000800017f */
[----:B-1----:R-:W-:Y:S05]  /*6360*/  @!P0 NANOSLEEP.SYNCS 0x989680 ;  /* 0x009896800000895d */ /* 0x002fea0003900000 */
[----:B------:R-:W1:Y:S02]  /*6370*/  @!P0 SYNCS.PHASECHK.TRANS64 P0, [R6+URZ], R5 ;  /* 0x00000005060085a7 */ /* 0x000e64000800007f */
[----:B-1----:R-:W-:Y:S05]  /*6380*/  @!P0 BRA `(.L_x_120) ;  /* 0xfffffffc00f08947 */ /* 0x002fea000383ffff */
[----:B------:R-:W-:Y:S05]  /*6390*/  BRA `(.L_x_136) ;  /* 0xfffffff800987947 */ /* 0x000fea000383ffff */
.L_x_121:
[----:B0-----:R0:W1:Y:S02]  /*63a0*/  SYNCS.PHASECHK.TRANS64.TRYWAIT P0, [R9+URZ], R4 ;  /* 0x00000004090075a7 */ /* 0x001064000800017f */
[----:B-1----:R-:W-:Y:S05]  /*63b0*/  @!P0 NANOSLEEP.SYNCS 0x989680 ;  /* 0x009896800000895d */ /* 0x002fea0003900000 */
[----:B------:R-:W1:Y:S02]  /*63c0*/  @!P0 SYNCS.PHASECHK.TRANS64 P0, [R9+URZ], R4 ;  /* 0x00000004090085a7 */ /* 0x000e64000800007f */
[----:B-1----:R-:W-:Y:S05]  /*63d0*/  @!P0 BRA `(.L_x_121) ;  /* 0xfffffffc00f08947 */ /* 0x002fea000383ffff */
[----:B------:R-:W-:Y:S05]  /*63e0*/  BRA `(.L_x_137) ;  /* 0xfffffff800a87947 */ /* 0x000fea000383ffff */
.L_x_122:
[----:B0-----:R0:W1:Y:S02]  /*63f0*/  SYNCS.PHASECHK.TRANS64.TRYWAIT P0, [R6+URZ], R5 ;  /* 0x00000005060075a7 */ /* 0x001064000800017f */
[----:B-1----:R-:W-:Y:S05]  /*6400*/  @!P0 NANOSLEEP.SYNCS 0x989680 ;  /* 0x009896800000895d */ /* 0x002fea0003900000 */
[----:B------:R-:W1:Y:S02]  /*6410*/  @!P0 SYNCS.PHASECHK.TRANS64 P0, [R6+URZ], R5 ;  /* 0x00000005060085a7 */ /* 0x000e64000800007f */
[----:B-1----:R-:W-:Y:S05]  /*6420*/  @!P0 BRA `(.L_x_122) ;  /* 0xfffffffc00f08947 */ /* 0x002fea000383ffff */
[----:B------:R-:W-:Y:S05]  /*6430*/  BRA `(.L_x_138) ;  /* 0xfffffff800b87947 */ /* 0x000fea000383ffff */
.L_x_123:
[----:B-1----:R1:W2:Y:S02]  /*6440*/  SYNCS.PHASECHK.TRANS64.TRYWAIT P0, [R9+URZ], R4 ;  /* 0x00000004090075a7 */ /* 0x0022a4000800017f */
[----:B--2---:R-:W-:Y:S05]  /*6450*/  @!P0 NANOSLEEP.SYNCS 0x989680 ;  /* 0x009896800000895d */ /* 0x004fea0003900000 */
[----:B------:R-:W2:Y:S02]  /*6460*/  @!P0 SYNCS.PHASECHK.TRANS64 P0, [R9+URZ], R4 ;  /* 0x00000004090085a7 */ /* 0x000ea4000800007f */
[----:B--2---:R-:W-:Y:S05]  /*6470*/  @!P0 BRA `(.L_x_123) ;  /* 0xfffffffc00f08947 */ /* 0x004fea000383ffff */
[----:B------:R-:W-:Y:S05]  /*6480*/  BRA `(.L_x_139) ;  /* 0xfffffff800c07947 */ /* 0x000fea000383ffff */
.L_x_140:
[----:B------:R-:W-:-:S00]  /*6490*/  BRA `(.L_x_140) ;  /* 0xfffffffc00fc7947 */ /* 0x000fc0000383ffff */
[----:B------:R-:W-:-:S00]  /*64a0*/  NOP ;  /* 0x0000000000007918 */ /* 0x000fc00000000000 */
        /* <DEDUP_REMOVED lines=13> */
.L_x_141:


//--------------------- .nv.global.init           --------------------------
	.section	.nv.global.init,"aw",@progbits
.nv.global.init:
	.type		$str$22,@object
	.size		$str$22,($str$23 - $str$22)
$str$22:
        /*0000*/ 	.byte	0x6b, 0x5f, 0x74, 0x69, 0x6c, 0x65, 0x5f, 0x63, 0x6f, 0x75, 0x6e, 0x74, 0x20, 0x3e, 0x3d, 0x20
        /*0010*/ 	.byte	0x31, 0x00
	.type		$str$23,@object
	.size		$str$23,(__unnamed_1 - $str$23)
$str$23:
        /*0012*/ 	.byte	0x2f, 0x74, 0x6d, 0x70, 0x2f, 0x63, 0x75, 0x74, 0x6c, 0x61, 0x73, 0x73, 0x5f, 0x73, 0x77, 0x65
        /*0022*/ 	.byte	0x65, 0x70, 0x5f, 0x73, 0x72, 0x63, 0x2f, 0x69, 0x6e, 0x63, 0x6c, 0x75, 0x64, 0x65, 0x2f, 0x63
        /*0032*/ 	.byte	0x75, 0x74, 0x6c, 0x61, 0x73, 0x73, 0x2f, 0x67, 0x65, 0x6d, 0x6d, 0x2f, 0x63, 0x6f, 0x6c, 0x6c
        /*0042*/ 	.byte	0x65, 0x63, 0x74, 0x69, 0x76, 0x65, 0x2f, 0x73, 0x6d, 0x39, 0x30, 0x5f, 0x6d, 0x6d, 0x61, 0x5f
        /*0052*/ 	.byte	0x74, 0x6d, 0x61, 0x5f, 0x67, 0x6d, 0x6d, 0x61, 0x5f, 0x73, 0x73, 0x5f, 0x77, 0x61, 0x72, 0x70
        /*0062*/ 	.byte	0x73, 0x70, 0x65, 0x63, 0x69, 0x61, 0x6c, 0x69, 0x7a, 0x65, 0x64, 0x2e, 0x68, 0x70, 0x70, 0x00
	.type		__unnamed_1,@object
	.size		__unnamed_1,(.L_0 - __unnamed_1)
__unnamed_1:
        /*0072*/ 	.byte	0x76, 0x6f, 0x69, 0x64, 0x20, 0x63, 0x75, 0x74, 0x6c, 0x61, 0x73, 0x73, 0x3a, 0x3a, 0x67, 0x65
        /* <DEDUP_REMOVED lines=179> */
        /*0bb2*/ 	.byte	0x65, 0x6e, 0x74, 0x69, 0x74, 0x79, 0x5d, 0x00
.L_0:


//--------------------- .nv.shared._ZN7cutlass13device_kernelINS_4gemm6kernel13GemmUniversalIN4cute5tupleIJiiiiEEENS1_10collective13CollectiveMmaINS1_34MainloopSm90TmaGmmaWarpSpecializedILi9ENS5_IJNS4_1CILi1EEESB_SB_EEENS1_35KernelTmaWarpSpecializedCooperativeEEENS5_IJNSA_ILi128EEENSA_ILi64EEESG_EEENS_6half_tENS5_IJlSB_lEEESI_SJ_NS4_8TiledMMAINS4_8MMA_AtomIJNS4_4SM904GMMA25MMA_64x64x16_F32F16F16_SSILNSN_5MajorE0ELSP_0ELNSN_7ScaleInE1ELSQ_1EEEEEENS4_6LayoutINS5_IJNSA_ILi2EEESB_SB_EEENS5_IJSB_NSA_ILi0EEESW_EEEEENS5_IJNS4_10UnderscoreESZ_SZ_EEEEENS4_13SM90_TMA_LOADENS4_14ComposedLayoutINS4_7SwizzleILi3ELi4ELi3EEENS4_18smem_ptr_flag_bitsILi16EEENST_INS5_IJNSA_ILi8EEESG_EEENS5_IJSG_SB_EEEEEEEvNS4_8identityES12_S1C_vS1D_EENS_8epilogue10collective6detail29Sm90TmaWarpSpecializedAdapterINS1G_15DefaultEpilogueISI_SJ_SJ_NS1F_6thread17LinearCombinationISI_Li1EffLNS1K_9ScaleType4KindE0ELNS_15FloatRoundStyleE2ESI_EENS1_15EpilogueDefaultEEEEEvvEEEEvNT_6ParamsE --------------------------
	.section	.nv.shared._ZN7cutlass13device_kernelINS_4gemm6kernel13GemmUniversalIN4cute5tupleIJiiiiEEENS1_10collective13CollectiveMmaINS1_34MainloopSm90TmaGmmaWarpSpecializedILi9ENS5_IJNS4_1CILi1EEESB_SB_EEENS1_35KernelTmaWarpSpecializedCooperativeEEENS5_IJNSA_ILi128EEENSA_ILi64EEESG_EEENS_6half_tENS5_IJlSB_lEEESI_SJ_NS4_8TiledMMAINS4_8MMA_AtomIJNS4_4SM904GMMA25MMA_64x64x16_F32F16F16_SSILNSN_5MajorE0ELSP_0ELNSN_7ScaleInE1ELSQ_1EEEEEENS4_6LayoutINS5_IJNSA_ILi2EEESB_SB_EEENS5_IJSB_NSA_ILi0EEESW_EEEEENS5_IJNS4_10UnderscoreESZ_SZ_EEEEENS4_13SM90_TMA_LOADENS4_14ComposedLayoutINS4_7SwizzleILi3ELi4ELi3EEENS4_18smem_ptr_flag_bitsILi16EEENST_INS5_IJNSA_ILi8EEESG_EEENS5_IJSG_SB_EEEEEEEvNS4_8identityES12_S1C_vS1D_EENS_8epilogue10collective6detail29Sm90TmaWarpSpecializedAdapterINS1G_15DefaultEpilogueISI_SJ_SJ_NS1F_6thread17LinearCombinationISI_Li1EffLNS1K_9ScaleType4KindE0ELNS_15FloatRoundStyleE2ESI_EENS1_15EpilogueDefaultEEEEEvvEEEEvNT_6ParamsE,"aw",@nobits
	.sectionflags	@""
	.align	16
	.zero		1024


//--------------------- .nv.shared.reserved.0     --------------------------
	.section	.nv.shared.reserved.0,"aw",@nobits
	.weak		__nv_reservedSMEM_offset_0_alias
	.size		__nv_reservedSMEM_offset_0_alias, 0, 0
	.other		__nv_reservedSMEM_offset_0_alias,@"STO_CUDA_RESERVED_SHARED STV_DEFAULT"
__nv_reservedSMEM_offset_0_alias:
	.zero		0


//--------------------- .nv.global                --------------------------
	.section	.nv.global,"aw",@nobits
.nv.global:
	.type		_ZN40_INTERNAL_bb8f9213_4_k_cu_9d2a9215_203254cute1_E,@object
	.size		_ZN40_INTERNAL_bb8f9213_4_k_cu_9d2a9215_203254cute1_E,(_ZN40_INTERNAL_bb8f9213_4_k_cu_9d2a9215_203254cuda3std3__45__cpo6cbeginE - _ZN40_INTERNAL_bb8f9213_4_k_cu_9d2a9215_203254cute1_E)
_ZN40_INTERNAL_bb8f9213_4_k_cu_9d2a9215_203254cute1_E:
	.zero		1
	.type		_ZN40_INTERNAL_bb8f9213_4_k_cu_9d2a9215_203254cuda3std3__45__cpo6cbeginE,@object
	.size		_ZN40_INTERNAL_bb8f9213_4_k_cu_9d2a9215_203254cuda3std3__45__cpo6cbeginE,(_ZN40_INTERNAL_bb8f9213_4_k_cu_9d2a9215_203254cuda3std3__48in_placeE - _ZN40_INTERNAL_bb8f9213_4_k_cu_9d2a9215_203254cuda3std3__45__cpo6cbeginE)
_ZN40_INTERNAL_bb8f9213_4_k_cu_9d2a9215_203254cuda3std3__45__cpo6cbeginE:
	.zero		1
	.type		_ZN40_INTERNAL_bb8f9213_4_k_cu_9d2a9215_203254cuda3std3__48in_placeE,@object
	.size		_ZN40_INTERNAL_bb8f9213_4_k_cu_9d2a9215_203254cuda3std3__48in_placeE,(_ZN40_INTERNAL_bb8f9213_4_k_cu_9d2a9215_203254cuda3std6ranges3__45__cpo9iter_moveE - _ZN40_INTERNAL_bb8f9213_4_k_cu_9d2a9215_203254cuda3std3__48in_placeE)
_ZN40_INTERNAL_bb8f9213_4_k_cu_9d2a9215_203254cuda3std3__48in_placeE:
	.zero		1
	.type		_ZN40_INTERNAL_bb8f9213_4_k_cu_9d2a9215_203254cuda3std6ranges3__45__cpo9iter_moveE,@object
	.size		_ZN40_INTERNAL_bb8f9213_4_k_cu_9d2a9215_203254cuda3std6ranges3__45__cpo9iter_moveE,(_ZN40_INTERNAL_bb8f9213_4_k_cu_9d2a9215_203254cuda3std3__45__cpo5beginE - _ZN40_INTERNAL_bb8f9213_4_k_cu_9d2a9215_203254cuda3std6ranges3__45__cpo9iter_moveE)
_ZN40_INTERNAL_bb8f9213_4_k_cu_9d2a9215_203254cuda3std6ranges3__45__cpo9iter_moveE:
	.zero		1
	.type		_ZN40_INTERNAL_bb8f9213_4_k_cu_9d2a9215_203254cuda3std3__45__cpo5beginE,@object
	.size		_ZN40_INTERNAL_bb8f9213_4_k_cu_9d2a9215_203254cuda3std3__45__cpo5beginE,(_ZN40_INTERNAL_bb8f9213_4_k_cu_9d2a9215_203254cuda3std3__442_GLOBAL__N__bb8f9213_4_k_cu_9d2a9215_203256ignoreE - _ZN40_INTERNAL_bb8f9213_4_k_cu_9d2a9215_203254cuda3std3__45__cpo5beginE)
_ZN40_INTERNAL_bb8f9213_4_k_cu_9d2a9215_203254cuda3std3__45__cpo5beginE:
	.zero		1
	.type		_ZN40_INTERNAL_bb8f9213_4_k_cu_9d2a9215_203254cuda3std3__442_GLOBAL__N__bb8f9213_4_k_cu_9d2a9215_203256ignoreE,@object
	.size		_ZN40_INTERNAL_bb8f9213_4_k_cu_9d2a9215_203254cuda3std3__442_GLOBAL__N__bb8f9213_4_k_cu_9d2a9215_203256ignoreE,(_ZN40_INTERNAL_bb8f9213_4_k_cu_9d2a9215_203254cute7productE - _ZN40_INTERNAL_bb8f9213_4_k_cu_9d2a9215_203254cuda3std3__442_GLOBAL__N__bb8f9213_4_k_cu_9d2a9215_203256ignoreE)
_ZN40_INTERNAL_bb8f9213_4_k_cu_9d2a9215_203254cuda3std3__442_GLOBAL__N__bb8f9213_4_k_cu_9d2a9215_203256ignoreE:
	.zero		1
	.type		_ZN40_INTERNAL_bb8f9213_4_k_cu_9d2a9215_203254cute7productE,@object
	.size		_ZN40_INTERNAL_bb8f9213_4_k_cu_9d2a9215_203254cute7productE,(_ZN40_INTERNAL_bb8f9213_4_k_cu_9d2a9215_203254cuda3std3__45__cpo3endE - _ZN40_INTERNAL_bb8f9213_4_k_cu_9d2a9215_203254cute7productE)
_ZN40_INTERNAL_bb8f9213_4_k_cu_9d2a9215_203254cute7productE:
	.zero		1
	.type		_ZN40_INTERNAL_bb8f9213_4_k_cu_9d2a9215_203254cuda3std3__45__cpo3endE,@object
	.size		_ZN40_INTERNAL_bb8f9213_4_k_cu_9d2a9215_203254cuda3std3__45__cpo3endE,(_ZN40_INTERNAL_bb8f9213_4_k_cu_9d2a9215_203254cuda3std3__419piecewise_constructE - _ZN40_INTERNAL_bb8f9213_4_k_cu_9d2a9215_203254cuda3std3__45__cpo3endE)
_ZN40_INTERNAL_bb8f9213_4_k_cu_9d2a9215_203254cuda3std3__45__cpo3endE:
	.zero		1
	.type		_ZN40_INTERNAL_bb8f9213_4_k_cu_9d2a9215_203254cuda3std3__419piecewise_constructE,@object
	.size		_ZN40_INTERNAL_bb8f9213_4_k_cu_9d2a9215_203254cuda3std3__419piecewise_constructE,(_ZN40_INTERNAL_bb8f9213_4_k_cu_9d2a9215_203254cuda3std3__45__cpo4cendE - _ZN40_INTERNAL_bb8f9213_4_k_cu_9d2a9215_203254cuda3std3__419piecewise_constructE)
_ZN40_INTERNAL_bb8f9213_4_k_cu_9d2a9215_203254cuda3std3__419piecewise_constructE:
	.zero		1
	.type		_ZN40_INTERNAL_bb8f9213_4_k_cu_9d2a9215_203254cuda3std3__45__cpo4cendE,@object
	.size		_ZN40_INTERNAL_bb8f9213_4_k_cu_9d2a9215_203254cuda3std3__45__cpo4cendE,(_ZN40_INTERNAL_bb8f9213_4_k_cu_9d2a9215_203254cuda3std6ranges3__45__cpo4swapE - _ZN40_INTERNAL_bb8f9213_4_k_cu_9d2a9215_203254cuda3std3__45__cpo4cendE)
_ZN40_INTERNAL_bb8f9213_4_k_cu_9d2a9215_203254cuda3std3__45__cpo4cendE:
	.zero		1
	.type		_ZN40_INTERNAL_bb8f9213_4_k_cu_9d2a9215_203254cuda3std6ranges3__45__cpo4swapE,@object
	.size		_ZN40_INTERNAL_bb8f9213_4_k_cu_9d2a9215_203254cuda3std6ranges3__45__cpo4swapE,(.L_8 - _ZN40_INTERNAL_bb8f9213_4_k_cu_9d2a9215_203254cuda3std6ranges3__45__cpo4swapE)
_ZN40_INTERNAL_bb8f9213_4_k_cu_9d2a9215_203254cuda3std6ranges3__45__cpo4swapE:
	.zero		1
.L_8:


//--------------------- .nv.constant0._ZN7cutlass13device_kernelINS_4gemm6kernel13GemmUniversalIN4cute5tupleIJiiiiEEENS1_10collective13CollectiveMmaINS1_34MainloopSm90TmaGmmaWarpSpecializedILi9ENS5_IJNS4_1CILi1EEESB_SB_EEENS1_35KernelTmaWarpSpecializedCooperativeEEENS5_IJNSA_ILi128EEENSA_ILi64EEESG_EEENS_6half_tENS5_IJlSB_lEEESI_SJ_NS4_8TiledMMAINS4_8MMA_AtomIJNS4_4SM904GMMA25MMA_64x64x16_F32F16F16_SSILNSN_5MajorE0ELSP_0ELNSN_7ScaleInE1ELSQ_1EEEEEENS4_6LayoutINS5_IJNSA_ILi2EEESB_SB_EEENS5_IJSB_NSA_ILi0EEESW_EEEEENS5_IJNS4_10UnderscoreESZ_SZ_EEEEENS4_13SM90_TMA_LOADENS4_14ComposedLayoutINS4_7SwizzleILi3ELi4ELi3EEENS4_18smem_ptr_flag_bitsILi16EEENST_INS5_IJNSA_ILi8EEESG_EEENS5_IJSG_SB_EEEEEEEvNS4_8identityES12_S1C_vS1D_EENS_8epilogue10collective6detail29Sm90TmaWarpSpecializedAdapterINS1G_15DefaultEpilogueISI_SJ_SJ_NS1F_6thread17LinearCombinationISI_Li1EffLNS1K_9ScaleType4KindE0ELNS_15FloatRoundStyleE2ESI_EENS1_15EpilogueDefaultEEEEEvvEEEEvNT_6ParamsE --------------------------
	.section	.nv.constant0._ZN7cutlass13device_kernelINS_4gemm6kernel13GemmUniversalIN4cute5tupleIJiiiiEEENS1_10collective13CollectiveMmaINS1_34MainloopSm90TmaGmmaWarpSpecializedILi9ENS5_IJNS4_1CILi1EEESB_SB_EEENS1_35KernelTmaWarpSpecializedCooperativeEEENS5_IJNSA_ILi128EEENSA_ILi64EEESG_EEENS_6half_tENS5_IJlSB_lEEESI_SJ_NS4_8TiledMMAINS4_8MMA_AtomIJNS4_4SM904GMMA25MMA_64x64x16_F32F16F16_SSILNSN_5MajorE0ELSP_0ELNSN_7ScaleInE1ELSQ_1EEEEEENS4_6LayoutINS5_IJNSA_ILi2EEESB_SB_EEENS5_IJSB_NSA_ILi0EEESW_EEEEENS5_IJNS4_10UnderscoreESZ_SZ_EEEEENS4_13SM90_TMA_LOADENS4_14ComposedLayoutINS4_7SwizzleILi3ELi4ELi3EEENS4_18smem_ptr_flag_bitsILi16EEENST_INS5_IJNSA_ILi8EEESG_EEENS5_IJSG_SB_EEEEEEEvNS4_8identityES12_S1C_vS1D_EENS_8epilogue10collective6detail29Sm90TmaWarpSpecializedAdapterINS1G_15DefaultEpilogueISI_SJ_SJ_NS1F_6thread17LinearCombinationISI_Li1EffLNS1K_9ScaleType4KindE0ELNS_15FloatRoundStyleE2ESI_EENS1_15EpilogueDefaultEEEEEvvEEEEvNT_6ParamsE,"a",@progbits
	.sectionflags	@""
	.align	4
.nv.constant0._ZN7cutlass13device_kernelINS_4gemm6kernel13GemmUniversalIN4cute5tupleIJiiiiEEENS1_10collective13CollectiveMmaINS1_34MainloopSm90TmaGmmaWarpSpecializedILi9ENS5_IJNS4_1CILi1EEESB_SB_EEENS1_35KernelTmaWarpSpecializedCooperativeEEENS5_IJNSA_ILi128EEENSA_ILi64EEESG_EEENS_6half_tENS5_IJlSB_lEEESI_SJ_NS4_8TiledMMAINS4_8MMA_AtomIJNS4_4SM904GMMA25MMA_64x64x16_F32F16F16_SSILNSN_5MajorE0ELSP_0ELNSN_7ScaleInE1ELSQ_1EEEEEENS4_6LayoutINS5_IJNSA_ILi2EEESB_SB_EEENS5_IJSB_NSA_ILi0EEESW_EEEEENS5_IJNS4_10UnderscoreESZ_SZ_EEEEENS4_13SM90_TMA_LOADENS4_14ComposedLayoutINS4_7SwizzleILi3ELi4ELi3EEENS4_18smem_ptr_flag_bitsILi16EEENST_INS5_IJNSA_ILi8EEESG_EEENS5_IJSG_SB_EEEEEEEvNS4_8identityES12_S1C_vS1D_EENS_8epilogue10collective6detail29Sm90TmaWarpSpecializedAdapterINS1G_15DefaultEpilogueISI_SJ_SJ_NS1F_6thread17LinearCombinationISI_Li1EffLNS1K_9ScaleType4KindE0ELNS_15FloatRoundStyleE2ESI_EENS1_15EpilogueDefaultEEEEEvvEEEEvNT_6ParamsE:
	.zero		1664


//--------------------- SYMBOLS --------------------------

	.type		.nv.reservedSmem.offset0,@object
	.size		.nv.reservedSmem.offset0,0x4
	.type		__assertfail,@function
